//
// Generated by NVIDIA NVVM Compiler
//
// Compiler Build ID: CL-36424714
// Cuda compilation tools, release 13.0, V13.0.88
// Based on NVVM 20.0.0
//

.version 9.0
.target sm_100
.address_size 64

	// .globl	_Z16grayscale_kernelPfS_S_S_ii
.const .align 4 .b8 gauss_filter[100] = {138, 22, 78, 60, 138, 22, 206, 60, 23, 206, 0, 61, 138, 22, 206, 60, 138, 22, 78, 60, 138, 22, 206, 60, 92, 217, 103, 61, 232, 144, 154, 61, 92, 217, 103, 61, 138, 22, 206, 60, 23, 206, 0, 61, 232, 144, 154, 61, 34, 53, 193, 61, 232, 144, 154, 61, 23, 206, 0, 61, 138, 22, 206, 60, 92, 217, 103, 61, 232, 144, 154, 61, 92, 217, 103, 61, 138, 22, 206, 60, 138, 22, 78, 60, 138, 22, 206, 60, 23, 206, 0, 61, 138, 22, 206, 60, 138, 22, 78, 60};
.const .align 4 .b8 Gx_filter[36] = {0, 0, 128, 191, 0, 0, 0, 0, 0, 0, 128, 63, 0, 0, 0, 192, 0, 0, 0, 0, 0, 0, 0, 64, 0, 0, 128, 191, 0, 0, 0, 0, 0, 0, 128, 63};
.const .align 4 .b8 Gy_filter[36] = {0, 0, 128, 63, 0, 0, 0, 64, 0, 0, 128, 63, 0, 0, 0, 0, 0, 0, 0, 0, 0, 0, 0, 0, 0, 0, 128, 191, 0, 0, 64, 192};
// _ZZ22gaussian_filter_kernelPfS_iiE6collab has been demoted
// _ZZ20gradient_calc_kernelPfS_iiE6collab has been demoted

.visible .entry _Z16grayscale_kernelPfS_S_S_ii(
	.param .u64 .ptr .align 1 _Z16grayscale_kernelPfS_S_S_ii_param_0,
	.param .u64 .ptr .align 1 _Z16grayscale_kernelPfS_S_S_ii_param_1,
	.param .u64 .ptr .align 1 _Z16grayscale_kernelPfS_S_S_ii_param_2,
	.param .u64 .ptr .align 1 _Z16grayscale_kernelPfS_S_S_ii_param_3,
	.param .u32 _Z16grayscale_kernelPfS_S_S_ii_param_4,
	.param .u32 _Z16grayscale_kernelPfS_S_S_ii_param_5
)
{
	.reg .pred 	%p<4>;
	.reg .b32 	%r<14>;
	.reg .b32 	%f<7>;
	.reg .b64 	%rd<14>;

	ld.param.u64 	%rd1, [_Z16grayscale_kernelPfS_S_S_ii_param_0];
	ld.param.u64 	%rd2, [_Z16grayscale_kernelPfS_S_S_ii_param_1];
	ld.param.u64 	%rd3, [_Z16grayscale_kernelPfS_S_S_ii_param_2];
	ld.param.u64 	%rd4, [_Z16grayscale_kernelPfS_S_S_ii_param_3];
	ld.param.u32 	%r3, [_Z16grayscale_kernelPfS_S_S_ii_param_4];
	ld.param.u32 	%r4, [_Z16grayscale_kernelPfS_S_S_ii_param_5];
	mov.u32 	%r6, %ctaid.x;
	mov.u32 	%r7, %ntid.x;
	mov.u32 	%r8, %tid.x;
	mad.lo.s32 	%r1, %r6, %r7, %r8;
	mov.u32 	%r9, %ctaid.y;
	mov.u32 	%r10, %ntid.y;
	mov.u32 	%r11, %tid.y;
	mad.lo.s32 	%r12, %r9, %r10, %r11;
	setp.ge.s32 	%p1, %r1, %r3;
	setp.ge.s32 	%p2, %r12, %r4;
	or.pred  	%p3, %p1, %p2;
	@%p3 bra 	$L__BB0_2;
	cvta.to.global.u64 	%rd5, %rd1;
	cvta.to.global.u64 	%rd6, %rd2;
	cvta.to.global.u64 	%rd7, %rd3;
	cvta.to.global.u64 	%rd8, %rd4;
	mad.lo.s32 	%r13, %r3, %r12, %r1;
	mul.wide.s32 	%rd9, %r13, 4;
	add.s64 	%rd10, %rd5, %rd9;
	ld.global.f32 	%f1, [%rd10];
	add.s64 	%rd11, %rd6, %rd9;
	ld.global.f32 	%f2, [%rd11];
	add.f32 	%f3, %f1, %f2;
	add.s64 	%rd12, %rd7, %rd9;
	ld.global.f32 	%f4, [%rd12];
	add.f32 	%f5, %f3, %f4;
	div.rn.f32 	%f6, %f5, 0f40400000;
	add.s64 	%rd13, %rd8, %rd9;
	st.global.f32 	[%rd13], %f6;
$L__BB0_2:
	ret;

}
	// .globl	_Z22gaussian_filter_kernelPfS_ii
.visible .entry _Z22gaussian_filter_kernelPfS_ii(
	.param .u64 .ptr .align 1 _Z22gaussian_filter_kernelPfS_ii_param_0,
	.param .u64 .ptr .align 1 _Z22gaussian_filter_kernelPfS_ii_param_1,
	.param .u32 _Z22gaussian_filter_kernelPfS_ii_param_2,
	.param .u32 _Z22gaussian_filter_kernelPfS_ii_param_3
)
{
	.reg .pred 	%p<13>;
	.reg .b32 	%r<23>;
	.reg .b32 	%f<80>;
	.reg .b64 	%rd<9>;
	// demoted variable
	.shared .align 4 .b8 _ZZ22gaussian_filter_kernelPfS_iiE6collab[1024];
	ld.param.u64 	%rd1, [_Z22gaussian_filter_kernelPfS_ii_param_0];
	ld.param.u64 	%rd2, [_Z22gaussian_filter_kernelPfS_ii_param_1];
	ld.param.u32 	%r7, [_Z22gaussian_filter_kernelPfS_ii_param_2];
	ld.param.u32 	%r9, [_Z22gaussian_filter_kernelPfS_ii_param_3];
	mov.u32 	%r10, %ctaid.x;
	mov.u32 	%r1, %tid.x;
	add.s32 	%r2, %r1, -2;
	mad.lo.s32 	%r3, %r10, 12, %r2;
	mov.u32 	%r11, %ctaid.y;
	mov.u32 	%r4, %tid.y;
	mad.lo.s32 	%r12, %r11, 12, %r4;
	add.s32 	%r5, %r12, -2;
	setp.lt.s32 	%p1, %r3, 0;
	setp.ge.s32 	%p2, %r3, %r7;
	or.pred  	%p3, %p1, %p2;
	setp.lt.u32 	%p4, %r12, 2;
	or.pred  	%p5, %p3, %p4;
	setp.ge.s32 	%p6, %r5, %r9;
	mov.f32 	%f79, 0f00000000;
	or.pred  	%p7, %p5, %p6;
	@%p7 bra 	$L__BB1_2;
	cvta.to.global.u64 	%rd3, %rd1;
	mad.lo.s32 	%r14, %r7, %r5, %r3;
	mul.wide.s32 	%rd4, %r14, 4;
	add.s64 	%rd5, %rd3, %rd4;
	ld.global.f32 	%f79, [%rd5];
$L__BB1_2:
	setp.ge.s32 	%p8, %r5, %r9;
	setp.ge.s32 	%p9, %r3, %r7;
	shl.b32 	%r16, %r4, 6;
	mov.u32 	%r17, _ZZ22gaussian_filter_kernelPfS_iiE6collab;
	add.s32 	%r18, %r17, %r16;
	shl.b32 	%r19, %r1, 2;
	add.s32 	%r6, %r18, %r19;
	st.shared.f32 	[%r6], %f79;
	bar.sync 	0;
	add.s32 	%r20, %r4, -2;
	max.u32 	%r21, %r2, %r20;
	setp.gt.u32 	%p10, %r21, 11;
	or.pred  	%p11, %p9, %p8;
	or.pred  	%p12, %p11, %p10;
	@%p12 bra 	$L__BB1_4;
	ld.shared.f32 	%f4, [%r6+-136];
	ld.const.f32 	%f5, [gauss_filter];
	fma.rn.f32 	%f6, %f4, %f5, 0f00000000;
	ld.shared.f32 	%f7, [%r6+-132];
	ld.const.f32 	%f8, [gauss_filter+4];
	fma.rn.f32 	%f9, %f7, %f8, %f6;
	ld.shared.f32 	%f10, [%r6+-128];
	ld.const.f32 	%f11, [gauss_filter+8];
	fma.rn.f32 	%f12, %f10, %f11, %f9;
	ld.shared.f32 	%f13, [%r6+-124];
	ld.const.f32 	%f14, [gauss_filter+12];
	fma.rn.f32 	%f15, %f13, %f14, %f12;
	ld.shared.f32 	%f16, [%r6+-120];
	ld.const.f32 	%f17, [gauss_filter+16];
	fma.rn.f32 	%f18, %f16, %f17, %f15;
	ld.shared.f32 	%f19, [%r6+-72];
	ld.const.f32 	%f20, [gauss_filter+20];
	fma.rn.f32 	%f21, %f19, %f20, %f18;
	ld.shared.f32 	%f22, [%r6+-68];
	ld.const.f32 	%f23, [gauss_filter+24];
	fma.rn.f32 	%f24, %f22, %f23, %f21;
	ld.shared.f32 	%f25, [%r6+-64];
	ld.const.f32 	%f26, [gauss_filter+28];
	fma.rn.f32 	%f27, %f25, %f26, %f24;
	ld.shared.f32 	%f28, [%r6+-60];
	ld.const.f32 	%f29, [gauss_filter+32];
	fma.rn.f32 	%f30, %f28, %f29, %f27;
	ld.shared.f32 	%f31, [%r6+-56];
	ld.const.f32 	%f32, [gauss_filter+36];
	fma.rn.f32 	%f33, %f31, %f32, %f30;
	ld.shared.f32 	%f34, [%r6+-8];
	ld.const.f32 	%f35, [gauss_filter+40];
	fma.rn.f32 	%f36, %f34, %f35, %f33;
	ld.shared.f32 	%f37, [%r6+-4];
	ld.const.f32 	%f38, [gauss_filter+44];
	fma.rn.f32 	%f39, %f37, %f38, %f36;
	ld.shared.f32 	%f40, [%r6];
	ld.const.f32 	%f41, [gauss_filter+48];
	fma.rn.f32 	%f42, %f40, %f41, %f39;
	ld.shared.f32 	%f43, [%r6+4];
	ld.const.f32 	%f44, [gauss_filter+52];
	fma.rn.f32 	%f45, %f43, %f44, %f42;
	ld.shared.f32 	%f46, [%r6+8];
	ld.const.f32 	%f47, [gauss_filter+56];
	fma.rn.f32 	%f48, %f46, %f47, %f45;
	ld.shared.f32 	%f49, [%r6+56];
	ld.const.f32 	%f50, [gauss_filter+60];
	fma.rn.f32 	%f51, %f49, %f50, %f48;
	ld.shared.f32 	%f52, [%r6+60];
	ld.const.f32 	%f53, [gauss_filter+64];
	fma.rn.f32 	%f54, %f52, %f53, %f51;
	ld.shared.f32 	%f55, [%r6+64];
	ld.const.f32 	%f56, [gauss_filter+68];
	fma.rn.f32 	%f57, %f55, %f56, %f54;
	ld.shared.f32 	%f58, [%r6+68];
	ld.const.f32 	%f59, [gauss_filter+72];
	fma.rn.f32 	%f60, %f58, %f59, %f57;
	ld.shared.f32 	%f61, [%r6+72];
	ld.const.f32 	%f62, [gauss_filter+76];
	fma.rn.f32 	%f63, %f61, %f62, %f60;
	ld.shared.f32 	%f64, [%r6+120];
	ld.const.f32 	%f65, [gauss_filter+80];
	fma.rn.f32 	%f66, %f64, %f65, %f63;
	ld.shared.f32 	%f67, [%r6+124];
	ld.const.f32 	%f68, [gauss_filter+84];
	fma.rn.f32 	%f69, %f67, %f68, %f66;
	ld.shared.f32 	%f70, [%r6+128];
	ld.const.f32 	%f71, [gauss_filter+88];
	fma.rn.f32 	%f72, %f70, %f71, %f69;
	ld.shared.f32 	%f73, [%r6+132];
	ld.const.f32 	%f74, [gauss_filter+92];
	fma.rn.f32 	%f75, %f73, %f74, %f72;
	ld.shared.f32 	%f76, [%r6+136];
	ld.const.f32 	%f77, [gauss_filter+96];
	fma.rn.f32 	%f78, %f76, %f77, %f75;
	mad.lo.s32 	%r22, %r7, %r5, %r3;
	cvta.to.global.u64 	%rd6, %rd2;
	mul.wide.s32 	%rd7, %r22, 4;
	add.s64 	%rd8, %rd6, %rd7;
	st.global.f32 	[%rd8], %f78;
$L__BB1_4:
	ret;

}
	// .globl	_Z20gradient_calc_kernelPfS_ii
.visible .entry _Z20gradient_calc_kernelPfS_ii(
	.param .u64 .ptr .align 1 _Z20gradient_calc_kernelPfS_ii_param_0,
	.param .u64 .ptr .align 1 _Z20gradient_calc_kernelPfS_ii_param_1,
	.param .u32 _Z20gradient_calc_kernelPfS_ii_param_2,
	.param .u32 _Z20gradient_calc_kernelPfS_ii_param_3
)
{
	.reg .pred 	%p<20>;
	.reg .b32 	%r<19>;
	.reg .b32 	%f<53>;
	.reg .b64 	%rd<9>;
	// demoted variable
	.shared .align 4 .b8 _ZZ20gradient_calc_kernelPfS_iiE6collab[784];
	ld.param.u64 	%rd2, [_Z20gradient_calc_kernelPfS_ii_param_0];
	ld.param.u64 	%rd3, [_Z20gradient_calc_kernelPfS_ii_param_1];
	ld.param.u32 	%r8, [_Z20gradient_calc_kernelPfS_ii_param_2];
	ld.param.u32 	%r9, [_Z20gradient_calc_kernelPfS_ii_param_3];
	mov.u32 	%r10, %ctaid.x;
	mov.u32 	%r1, %tid.x;
	add.s32 	%r2, %r1, -1;
	mad.lo.s32 	%r3, %r10, 12, %r2;
	mov.u32 	%r11, %ctaid.y;
	mov.u32 	%r4, %tid.y;
	mad.lo.s32 	%r5, %r11, 12, %r4;
	add.s32 	%r6, %r5, -1;
	setp.ne.s32 	%p1, %r5, 0;
	setp.gt.s32 	%p2, %r3, -1;
	setp.lt.s32 	%p3, %r3, %r8;
	and.pred  	%p4, %p2, %p3;
	setp.le.s32 	%p5, %r5, %r9;
	and.pred  	%p6, %p1, %p5;
	and.pred  	%p8, %p4, %p6;
	mov.f32 	%f52, 0f00000000;
	not.pred 	%p9, %p8;
	@%p9 bra 	$L__BB2_2;
	cvta.to.global.u64 	%rd4, %rd2;
	mad.lo.s32 	%r12, %r8, %r6, %r3;
	mul.wide.s32 	%rd5, %r12, 4;
	add.s64 	%rd6, %rd4, %rd5;
	ld.global.f32 	%f52, [%rd6];
$L__BB2_2:
	setp.gt.s32 	%p10, %r5, %r9;
	setp.ge.s32 	%p11, %r3, %r8;
	mov.u32 	%r14, _ZZ20gradient_calc_kernelPfS_iiE6collab;
	mad.lo.s32 	%r15, %r4, 56, %r14;
	shl.b32 	%r16, %r1, 2;
	add.s32 	%r7, %r15, %r16;
	st.shared.f32 	[%r7], %f52;
	bar.sync 	0;
	setp.gt.u32 	%p12, %r2, 11;
	setp.eq.s32 	%p13, %r4, 0;
	setp.gt.u32 	%p14, %r4, 12;
	or.pred  	%p15, %p12, %p14;
	or.pred  	%p16, %p15, %p13;
	or.pred  	%p17, %p16, %p11;
	or.pred  	%p18, %p17, %p10;
	@%p18 bra 	$L__BB2_5;
	ld.shared.f32 	%f4, [%r7+-60];
	ld.const.f32 	%f5, [Gx_filter];
	fma.rn.f32 	%f6, %f4, %f5, 0f00000000;
	ld.const.f32 	%f7, [Gy_filter];
	fma.rn.f32 	%f8, %f4, %f7, 0f00000000;
	ld.shared.f32 	%f9, [%r7+-56];
	ld.const.f32 	%f10, [Gx_filter+4];
	fma.rn.f32 	%f11, %f9, %f10, %f6;
	ld.const.f32 	%f12, [Gy_filter+4];
	fma.rn.f32 	%f13, %f9, %f12, %f8;
	ld.shared.f32 	%f14, [%r7+-52];
	ld.const.f32 	%f15, [Gx_filter+8];
	fma.rn.f32 	%f16, %f14, %f15, %f11;
	ld.const.f32 	%f17, [Gy_filter+8];
	fma.rn.f32 	%f18, %f14, %f17, %f13;
	ld.shared.f32 	%f19, [%r7+-4];
	ld.const.f32 	%f20, [Gx_filter+12];
	fma.rn.f32 	%f21, %f19, %f20, %f16;
	ld.const.f32 	%f22, [Gy_filter+12];
	fma.rn.f32 	%f23, %f19, %f22, %f18;
	ld.shared.f32 	%f24, [%r7];
	ld.const.f32 	%f25, [Gx_filter+16];
	fma.rn.f32 	%f26, %f24, %f25, %f21;
	ld.const.f32 	%f27, [Gy_filter+16];
	fma.rn.f32 	%f28, %f24, %f27, %f23;
	ld.shared.f32 	%f29, [%r7+4];
	ld.const.f32 	%f30, [Gx_filter+20];
	fma.rn.f32 	%f31, %f29, %f30, %f26;
	ld.const.f32 	%f32, [Gy_filter+20];
	fma.rn.f32 	%f33, %f29, %f32, %f28;
	ld.shared.f32 	%f34, [%r7+52];
	ld.const.f32 	%f35, [Gx_filter+24];
	fma.rn.f32 	%f36, %f34, %f35, %f31;
	ld.const.f32 	%f37, [Gy_filter+24];
	fma.rn.f32 	%f38, %f34, %f37, %f33;
	ld.shared.f32 	%f39, [%r7+56];
	ld.const.f32 	%f40, [Gx_filter+28];
	fma.rn.f32 	%f41, %f39, %f40, %f36;
	ld.const.f32 	%f42, [Gy_filter+28];
	fma.rn.f32 	%f43, %f39, %f42, %f38;
	ld.shared.f32 	%f44, [%r7+60];
	ld.const.f32 	%f45, [Gx_filter+32];
	fma.rn.f32 	%f46, %f44, %f45, %f41;
	ld.const.f32 	%f47, [Gy_filter+32];
	fma.rn.f32 	%f48, %f44, %f47, %f43;
	abs.f32 	%f49, %f46;
	abs.f32 	%f50, %f48;
	add.f32 	%f51, %f49, %f50;
	mad.lo.s32 	%r17, %r8, %r6, %r3;
	cvta.to.global.u64 	%rd7, %rd3;
	mul.wide.s32 	%rd8, %r17, 4;
	add.s64 	%rd1, %rd7, %rd8;
	st.global.f32 	[%rd1], %f51;
	setp.ltu.f32 	%p19, %f51, 0f437F0000;
	@%p19 bra 	$L__BB2_5;
	mov.b32 	%r18, 1132396544;
	st.global.u32 	[%rd1], %r18;
$L__BB2_5:
	ret;

}
	// .globl	_Z17theta_calc_kernelPfS_Piii
.visible .entry _Z17theta_calc_kernelPfS_Piii(
	.param .u64 .ptr .align 1 _Z17theta_calc_kernelPfS_Piii_param_0,
	.param .u64 .ptr .align 1 _Z17theta_calc_kernelPfS_Piii_param_1,
	.param .u64 .ptr .align 1 _Z17theta_calc_kernelPfS_Piii_param_2,
	.param .u32 _Z17theta_calc_kernelPfS_Piii_param_3,
	.param .u32 _Z17theta_calc_kernelPfS_Piii_param_4
)
{
	.reg .pred 	%p<30>;
	.reg .b32 	%r<23>;
	.reg .b32 	%f<34>;
	.reg .b64 	%rd<26>;
	.reg .b64 	%fd<3>;

	ld.param.u64 	%rd2, [_Z17theta_calc_kernelPfS_Piii_param_0];
	ld.param.u64 	%rd3, [_Z17theta_calc_kernelPfS_Piii_param_1];
	ld.param.u64 	%rd4, [_Z17theta_calc_kernelPfS_Piii_param_2];
	ld.param.u32 	%r4, [_Z17theta_calc_kernelPfS_Piii_param_3];
	ld.param.u32 	%r5, [_Z17theta_calc_kernelPfS_Piii_param_4];
	cvta.to.global.u64 	%rd1, %rd4;
	mov.u32 	%r7, %ctaid.x;
	mov.u32 	%r8, %ntid.x;
	mov.u32 	%r9, %tid.x;
	mad.lo.s32 	%r1, %r7, %r8, %r9;
	mov.u32 	%r10, %ctaid.y;
	mov.u32 	%r11, %ntid.y;
	mov.u32 	%r12, %tid.y;
	mad.lo.s32 	%r13, %r10, %r11, %r12;
	setp.ge.s32 	%p1, %r1, %r4;
	setp.ge.s32 	%p2, %r13, %r5;
	or.pred  	%p3, %p1, %p2;
	@%p3 bra 	$L__BB3_16;
	cvta.to.global.u64 	%rd5, %rd3;
	cvta.to.global.u64 	%rd6, %rd2;
	mad.lo.s32 	%r3, %r4, %r13, %r1;
	mul.wide.s32 	%rd7, %r3, 4;
	add.s64 	%rd8, %rd5, %rd7;
	ld.global.f32 	%f2, [%rd8];
	add.s64 	%rd9, %rd6, %rd7;
	ld.global.f32 	%f3, [%rd9];
	abs.f32 	%f4, %f3;
	abs.f32 	%f5, %f2;
	setp.gt.f32 	%p4, %f5, %f4;
	selp.f32 	%f6, %f5, %f4, %p4;
	selp.f32 	%f7, %f4, %f5, %p4;
	div.rn.f32 	%f8, %f7, %f6;
	mul.f32 	%f9, %f8, %f8;
	fma.rn.f32 	%f10, %f9, 0f3B33710B, 0fBC807748;
	fma.rn.f32 	%f11, %f10, %f9, 0f3D2CDAB2;
	fma.rn.f32 	%f12, %f11, %f9, 0fBD992D10;
	fma.rn.f32 	%f13, %f12, %f9, 0f3DD9EA6C;
	fma.rn.f32 	%f14, %f13, %f9, 0fBE117CB1;
	fma.rn.f32 	%f15, %f14, %f9, 0f3E4CBCE0;
	fma.rn.f32 	%f16, %f15, %f9, 0fBEAAAA7D;
	mul.f32 	%f17, %f9, %f16;
	fma.rn.f32 	%f18, %f17, %f8, %f8;
	neg.f32 	%f19, %f18;
	fma.rn.f32 	%f20, 0f3F6EE581, 0f3FD774EB, %f19;
	selp.f32 	%f21, %f20, %f18, %p4;
	selp.f32 	%f22, 0f3F6EE581, 0f3FEEE581, %p4;
	selp.f32 	%f23, %f18, %f19, %p4;
	mov.b32 	%r14, %f3;
	fma.rn.f32 	%f24, %f22, 0f3FD774EB, %f23;
	setp.lt.s32 	%p5, %r14, 0;
	selp.f32 	%f25, %f24, %f21, %p5;
	add.f32 	%f26, %f5, %f4;
	setp.eq.f32 	%p6, %f6, 0f00000000;
	selp.f32 	%f27, 0f40490FDB, 0f00000000, %p5;
	setp.eq.f32 	%p7, %f4, %f5;
	selp.f32 	%f28, 0f4016CBE4, 0f3F490FDB, %p5;
	selp.f32 	%f29, %f28, %f25, %p7;
	selp.f32 	%f30, %f27, %f29, %p6;
	abs.f32 	%f31, %f26;
	setp.nan.f32 	%p8, %f31, %f31;
	copysign.f32 	%f32, %f2, %f30;
	selp.f32 	%f33, %f26, %f32, %p8;
	cvt.f64.f32 	%fd1, %f33;
	div.rn.f64 	%fd2, %fd1, 0d400921FB54411744;
	cvt.rn.f32.f64 	%f1, %fd2;
	setp.ltu.f32 	%p9, %f1, 0fBE000000;
	setp.geu.f32 	%p10, %f1, 0f3E000000;
	or.pred  	%p11, %p9, %p10;
	@%p11 bra 	$L__BB3_3;
	add.s64 	%rd25, %rd1, %rd7;
	mov.b32 	%r22, 0;
	st.global.u32 	[%rd25], %r22;
	bra.uni 	$L__BB3_16;
$L__BB3_3:
	setp.ltu.f32 	%p12, %f1, 0f3E000000;
	setp.geu.f32 	%p13, %f1, 0f3EC00000;
	or.pred  	%p14, %p12, %p13;
	@%p14 bra 	$L__BB3_5;
	add.s64 	%rd23, %rd1, %rd7;
	mov.b32 	%r21, 1;
	st.global.u32 	[%rd23], %r21;
	bra.uni 	$L__BB3_16;
$L__BB3_5:
	setp.ltu.f32 	%p15, %f1, 0f3EC00000;
	setp.geu.f32 	%p16, %f1, 0f3F200000;
	or.pred  	%p17, %p15, %p16;
	@%p17 bra 	$L__BB3_7;
	add.s64 	%rd21, %rd1, %rd7;
	mov.b32 	%r20, 2;
	st.global.u32 	[%rd21], %r20;
	bra.uni 	$L__BB3_16;
$L__BB3_7:
	setp.ltu.f32 	%p18, %f1, 0f3F200000;
	setp.geu.f32 	%p19, %f1, 0f3F600000;
	or.pred  	%p20, %p18, %p19;
	@%p20 bra 	$L__BB3_9;
	add.s64 	%rd19, %rd1, %rd7;
	mov.b32 	%r19, 3;
	st.global.u32 	[%rd19], %r19;
	bra.uni 	$L__BB3_16;
$L__BB3_9:
	setp.ltu.f32 	%p21, %f1, 0f3F600000;
	setp.geu.f32 	%p22, %f1, 0fBF600000;
	and.pred  	%p23, %p21, %p22;
	@%p23 bra 	$L__BB3_11;
	add.s64 	%rd17, %rd1, %rd7;
	mov.b32 	%r18, 4;
	st.global.u32 	[%rd17], %r18;
	bra.uni 	$L__BB3_16;
$L__BB3_11:
	setp.ltu.f32 	%p24, %f1, 0fBF600000;
	setp.geu.f32 	%p25, %f1, 0fBF200000;
	or.pred  	%p26, %p24, %p25;
	@%p26 bra 	$L__BB3_13;
	add.s64 	%rd15, %rd1, %rd7;
	mov.b32 	%r17, 5;
	st.global.u32 	[%rd15], %r17;
	bra.uni 	$L__BB3_16;
$L__BB3_13:
	setp.ltu.f32 	%p27, %f1, 0fBF200000;
	setp.geu.f32 	%p28, %f1, 0fBEC00000;
	or.pred  	%p29, %p27, %p28;
	@%p29 bra 	$L__BB3_15;
	add.s64 	%rd13, %rd1, %rd7;
	mov.b32 	%r16, 6;
	st.global.u32 	[%rd13], %r16;
	bra.uni 	$L__BB3_16;
$L__BB3_15:
	add.s64 	%rd11, %rd1, %rd7;
	mov.b32 	%r15, 7;
	st.global.u32 	[%rd11], %r15;
$L__BB3_16:
	ret;

}
	// .globl	_Z11diff_kernelPfS_S_ii
.visible .entry _Z11diff_kernelPfS_S_ii(
	.param .u64 .ptr .align 1 _Z11diff_kernelPfS_S_ii_param_0,
	.param .u64 .ptr .align 1 _Z11diff_kernelPfS_S_ii_param_1,
	.param .u64 .ptr .align 1 _Z11diff_kernelPfS_S_ii_param_2,
	.param .u32 _Z11diff_kernelPfS_S_ii_param_3,
	.param .u32 _Z11diff_kernelPfS_S_ii_param_4
)
{
	.reg .pred 	%p<4>;
	.reg .b32 	%r<14>;
	.reg .b32 	%f<5>;
	.reg .b64 	%rd<11>;

	ld.param.u64 	%rd1, [_Z11diff_kernelPfS_S_ii_param_0];
	ld.param.u64 	%rd2, [_Z11diff_kernelPfS_S_ii_param_1];
	ld.param.u64 	%rd3, [_Z11diff_kernelPfS_S_ii_param_2];
	ld.param.u32 	%r3, [_Z11diff_kernelPfS_S_ii_param_3];
	ld.param.u32 	%r4, [_Z11diff_kernelPfS_S_ii_param_4];
	mov.u32 	%r6, %ctaid.x;
	mov.u32 	%r7, %ntid.x;
	mov.u32 	%r8, %tid.x;
	mad.lo.s32 	%r1, %r6, %r7, %r8;
	mov.u32 	%r9, %ctaid.y;
	mov.u32 	%r10, %ntid.y;
	mov.u32 	%r11, %tid.y;
	mad.lo.s32 	%r12, %r9, %r10, %r11;
	setp.ge.s32 	%p1, %r1, %r3;
	setp.ge.s32 	%p2, %r12, %r4;
	or.pred  	%p3, %p1, %p2;
	@%p3 bra 	$L__BB4_2;
	cvta.to.global.u64 	%rd4, %rd1;
	cvta.to.global.u64 	%rd5, %rd2;
	cvta.to.global.u64 	%rd6, %rd3;
	mad.lo.s32 	%r13, %r3, %r12, %r1;
	mul.wide.s32 	%rd7, %r13, 4;
	add.s64 	%rd8, %rd4, %rd7;
	ld.global.f32 	%f1, [%rd8];
	add.s64 	%rd9, %rd5, %rd7;
	ld.global.f32 	%f2, [%rd9];
	sub.f32 	%f3, %f1, %f2;
	abs.f32 	%f4, %f3;
	add.s64 	%rd10, %rd6, %rd7;
	st.global.f32 	[%rd10], %f4;
$L__BB4_2:
	ret;

}


// ===== COMPILED SASS (sm_100) =====

	.target	sm_100

	.elftype	@"ET_EXEC"


//--------------------- .note.nv.tkinfo           --------------------------
	.section	.note.nv.tkinfo,"",@"SHT_NOTE"
	.sectionflags	@"SHF_NOTE_NV_TKINFO"
	.tkinfo
        /*0018*/ 	.word	0x00000002
        /*0030*/ 	.string	""
        /*0030*/ 	.string	"ptxas"
        /*0030*/ 	.string	"Cuda compilation tools, release 13.0, V13.0.88"
        /*0030*/ 	.string	"Build cuda_13.0.r13.0/compiler.36424714_0"
        /*0030*/ 	.string	"-arch sm_100 -m 64 "



//--------------------- .note.nv.cuinfo           --------------------------
	.section	.note.nv.cuinfo,"",@"SHT_NOTE"
	.sectionflags	@"SHF_NOTE_NV_CUINFO"
        /*0018*/ 	.short	0x0002
        /*001a*/ 	.short	0x0064
        /*001c*/ 	.short	0x0082
	.zero		2


//--------------------- .nv.info                  --------------------------
	.section	.nv.info,"",@"SHT_CUDA_INFO"
	.align	4


	//----- nvinfo : EIATTR_REGCOUNT
	.align		4
        /*0000*/ 	.byte	0x04, 0x2f
        /*0002*/ 	.short	(.L_4 - .L_3)
	.align		4
.L_3:
        /*0004*/ 	.word	index@(_Z16grayscale_kernelPfS_S_S_ii)
        /*0008*/ 	.word	0x0000000d


	//----- nvinfo : EIATTR_FRAME_SIZE
	.align		4
.L_4:
        /*000c*/ 	.byte	0x04, 0x11
        /*000e*/ 	.short	(.L_6 - .L_5)
	.align		4
.L_5:
        /*0010*/ 	.word	index@($__internal_2_$__cuda_sm3x_div_rn_noftz_f32_slowpath)
        /*0014*/ 	.word	0x00000000


	//----- nvinfo : EIATTR_FRAME_SIZE
	.align		4
.L_6:
        /*0018*/ 	.byte	0x04, 0x11
        /*001a*/ 	.short	(.L_8 - .L_7)
	.align		4
.L_7:
        /*001c*/ 	.word	index@(_Z16grayscale_kernelPfS_S_S_ii)
        /*0020*/ 	.word	0x00000000


	//----- nvinfo : EIATTR_REGCOUNT
	.align		4
.L_8:
        /*0024*/ 	.byte	0x04, 0x2f
        /*0026*/ 	.short	(.L_10 - .L_9)
	.align		4
.L_9:
        /*0028*/ 	.word	index@(_Z22gaussian_filter_kernelPfS_ii)
        /*002c*/ 	.word	0x00000018


	//----- nvinfo : EIATTR_FRAME_SIZE
	.align		4
.L_10:
        /*0030*/ 	.byte	0x04, 0x11
        /*0032*/ 	.short	(.L_12 - .L_11)
	.align		4
.L_11:
        /*0034*/ 	.word	index@(_Z22gaussian_filter_kernelPfS_ii)
        /*0038*/ 	.word	0x00000000


	//----- nvinfo : EIATTR_REGCOUNT
	.align		4
.L_12:
        /*003c*/ 	.byte	0x04, 0x2f
        /*003e*/ 	.short	(.L_14 - .L_13)
	.align		4
.L_13:
        /*0040*/ 	.word	index@(_Z20gradient_calc_kernelPfS_ii)
        /*0044*/ 	.word	0x00000011


	//----- nvinfo : EIATTR_FRAME_SIZE
	.align		4
.L_14:
        /*0048*/ 	.byte	0x04, 0x11
        /*004a*/ 	.short	(.L_16 - .L_15)
	.align		4
.L_15:
        /*004c*/ 	.word	index@(_Z20gradient_calc_kernelPfS_ii)
        /*0050*/ 	.word	0x00000000


	//----- nvinfo : EIATTR_REGCOUNT
	.align		4
.L_16:
        /*0054*/ 	.byte	0x04, 0x2f
        /*0056*/ 	.short	(.L_18 - .L_17)
	.align		4
.L_17:
        /*0058*/ 	.word	index@(_Z17theta_calc_kernelPfS_Piii)
        /*005c*/ 	.word	0x00000017


	//----- nvinfo : EIATTR_FRAME_SIZE
	.align		4
.L_18:
        /*0060*/ 	.byte	0x04, 0x11
        /*0062*/ 	.short	(.L_20 - .L_19)
	.align		4
.L_19:
        /*0064*/ 	.word	index@($__internal_1_$__cuda_sm3x_div_rn_noftz_f32_slowpath)
        /*0068*/ 	.word	0x00000000


	//----- nvinfo : EIATTR_FRAME_SIZE
	.align		4
.L_20:
        /*006c*/ 	.byte	0x04, 0x11
        /*006e*/ 	.short	(.L_22 - .L_21)
	.align		4
.L_21:
        /*0070*/ 	.word	index@($__internal_0_$__cuda_sm20_div_rn_f64_full)
        /*0074*/ 	.word	0x00000000


	//----- nvinfo : EIATTR_FRAME_SIZE
	.align		4
.L_22:
        /*0078*/ 	.byte	0x04, 0x11
        /*007a*/ 	.short	(.L_24 - .L_23)
	.align		4
.L_23:
        /*007c*/ 	.word	index@(_Z17theta_calc_kernelPfS_Piii)
        /*0080*/ 	.word	0x00000000


	//----- nvinfo : EIATTR_REGCOUNT
	.align		4
.L_24:
        /*0084*/ 	.byte	0x04, 0x2f
        /*0086*/ 	.short	(.L_26 - .L_25)
	.align		4
.L_25:
        /*0088*/ 	.word	index@(_Z11diff_kernelPfS_S_ii)
        /*008c*/ 	.word	0x0000000c


	//----- nvinfo : EIATTR_FRAME_SIZE
	.align		4
.L_26:
        /*0090*/ 	.byte	0x04, 0x11
        /*0092*/ 	.short	(.L_28 - .L_27)
	.align		4
.L_27:
        /*0094*/ 	.word	index@(_Z11diff_kernelPfS_S_ii)
        /*0098*/ 	.word	0x00000000


	//----- nvinfo : EIATTR_MIN_STACK_SIZE
	.align		4
.L_28:
        /*009c*/ 	.byte	0x04, 0x12
        /*009e*/ 	.short	(.L_30 - .L_29)
	.align		4
.L_29:
        /*00a0*/ 	.word	index@(_Z11diff_kernelPfS_S_ii)
        /*00a4*/ 	.word	0x00000000


	//----- nvinfo : EIATTR_MIN_STACK_SIZE
	.align		4
.L_30:
        /*00a8*/ 	.byte	0x04, 0x12
        /*00aa*/ 	.short	(.L_32 - .L_31)
	.align		4
.L_31:
        /*00ac*/ 	.word	index@(_Z17theta_calc_kernelPfS_Piii)
        /*00b0*/ 	.word	0x00000000


	//----- nvinfo : EIATTR_MIN_STACK_SIZE
	.align		4
.L_32:
        /*00b4*/ 	.byte	0x04, 0x12
        /*00b6*/ 	.short	(.L_34 - .L_33)
	.align		4
.L_33:
        /*00b8*/ 	.word	index@(_Z20gradient_calc_kernelPfS_ii)
        /*00bc*/ 	.word	0x00000000


	//----- nvinfo : EIATTR_MIN_STACK_SIZE
	.align		4
.L_34:
        /*00c0*/ 	.byte	0x04, 0x12
        /*00c2*/ 	.short	(.L_36 - .L_35)
	.align		4
.L_35:
        /*00c4*/ 	.word	index@(_Z22gaussian_filter_kernelPfS_ii)
        /*00c8*/ 	.word	0x00000000


	//----- nvinfo : EIATTR_MIN_STACK_SIZE
	.align		4
.L_36:
        /*00cc*/ 	.byte	0x04, 0x12
        /*00ce*/ 	.short	(.L_38 - .L_37)
	.align		4
.L_37:
        /*00d0*/ 	.word	index@(_Z16grayscale_kernelPfS_S_S_ii)
        /*00d4*/ 	.word	0x00000000
.L_38:


//--------------------- .nv.compat                --------------------------
	.section	.nv.compat,"",@"SHT_CUDA_COMPAT_INFO"
	.align	4
        /*0000*/ 	.byte	0x02, 0x09, 0x00, 0x00, 0x02, 0x02, 0x01, 0x00, 0x02, 0x05, 0x05, 0x00, 0x03, 0x07, 0x01, 0x01
        /*0010*/ 	.byte	0x02, 0x03, 0x00, 0x00, 0x02, 0x06, 0x01, 0x00, 0x04, 0x0b, 0x08, 0x00, 0x01, 0x00, 0x00, 0x00
        /*0020*/ 	.byte	0x00, 0x00, 0x00, 0x00


//--------------------- .nv.info._Z11diff_kernelPfS_S_ii --------------------------
	.section	.nv.info._Z11diff_kernelPfS_S_ii,"",@"SHT_CUDA_INFO"
	.sectionflags	@""
	.align	4


	//----- nvinfo : EIATTR_CUDA_API_VERSION
	.align		4
        /*0000*/ 	.byte	0x04, 0x37
        /*0002*/ 	.short	(.L_40 - .L_39)
.L_39:
        /*0004*/ 	.word	0x00000082


	//----- nvinfo : EIATTR_KPARAM_INFO
	.align		4
.L_40:
        /*0008*/ 	.byte	0x04, 0x17
        /*000a*/ 	.short	(.L_42 - .L_41)
.L_41:
        /*000c*/ 	.word	0x00000000
        /*0010*/ 	.short	0x0004
        /*0012*/ 	.short	0x001c
        /*0014*/ 	.byte	0x00, 0xf0, 0x11, 0x00


	//----- nvinfo : EIATTR_KPARAM_INFO
	.align		4
.L_42:
        /*0018*/ 	.byte	0x04, 0x17
        /*001a*/ 	.short	(.L_44 - .L_43)
.L_43:
        /*001c*/ 	.word	0x00000000
        /*0020*/ 	.short	0x0003
        /*0022*/ 	.short	0x0018
        /*0024*/ 	.byte	0x00, 0xf0, 0x11, 0x00


	//----- nvinfo : EIATTR_KPARAM_INFO
	.align		4
.L_44:
        /*0028*/ 	.byte	0x04, 0x17
        /*002a*/ 	.short	(.L_46 - .L_45)
.L_45:
        /*002c*/ 	.word	0x00000000
        /*0030*/ 	.short	0x0002
        /*0032*/ 	.short	0x0010
        /*0034*/ 	.byte	0x00, 0xf5, 0x21, 0x00


	//----- nvinfo : EIATTR_KPARAM_INFO
	.align		4
.L_46:
        /*0038*/ 	.byte	0x04, 0x17
        /*003a*/ 	.short	(.L_48 - .L_47)
.L_47:
        /*003c*/ 	.word	0x00000000
        /*0040*/ 	.short	0x0001
        /*0042*/ 	.short	0x0008
        /*0044*/ 	.byte	0x00, 0xf5, 0x21, 0x00


	//----- nvinfo : EIATTR_KPARAM_INFO
	.align		4
.L_48:
        /*0048*/ 	.byte	0x04, 0x17
        /*004a*/ 	.short	(.L_50 - .L_49)
.L_49:
        /*004c*/ 	.word	0x00000000
        /*0050*/ 	.short	0x0000
        /*0052*/ 	.short	0x0000
        /*0054*/ 	.byte	0x00, 0xf5, 0x21, 0x00


	//----- nvinfo : EIATTR_SPARSE_MMA_MASK
	.align		4
.L_50:
        /*0058*/ 	.byte	0x03, 0x50
        /*005a*/ 	.short	0x0000


	//----- nvinfo : EIATTR_MAXREG_COUNT
	.align		4
        /*005c*/ 	.byte	0x03, 0x1b
        /*005e*/ 	.short	0x00ff


	//----- nvinfo : EIATTR_MERCURY_ISA_VERSION
	.align		4
        /*0060*/ 	.byte	0x03, 0x5f
        /*0062*/ 	.short	0x0101


	//----- nvinfo : EIATTR_VRC_CTA_INIT_COUNT
	.align		4
        /*0064*/ 	.byte	0x02, 0x4a
	.zero		1
	.zero		1


	//----- nvinfo : EIATTR_EXIT_INSTR_OFFSETS
	.align		4
        /*0068*/ 	.byte	0x04, 0x1c
        /*006a*/ 	.short	(.L_52 - .L_51)


	//   ....[0]....
.L_51:
        /*006c*/ 	.word	0x000000c0


	//   ....[1]....
        /*0070*/ 	.word	0x000001a0


	//----- nvinfo : EIATTR_CBANK_PARAM_SIZE
	.align		4
.L_52:
        /*0074*/ 	.byte	0x03, 0x19
        /*0076*/ 	.short	0x0020


	//----- nvinfo : EIATTR_PARAM_CBANK
	.align		4
        /*0078*/ 	.byte	0x04, 0x0a
        /*007a*/ 	.short	(.L_54 - .L_53)
	.align		4
.L_53:
        /*007c*/ 	.word	index@(.nv.constant0._Z11diff_kernelPfS_S_ii)
        /*0080*/ 	.short	0x0380
        /*0082*/ 	.short	0x0020


	//----- nvinfo : EIATTR_SW_WAR
	.align		4
.L_54:
        /*0084*/ 	.byte	0x04, 0x36
        /*0086*/ 	.short	(.L_56 - .L_55)
.L_55:
        /*0088*/ 	.word	0x00000008
.L_56:


//--------------------- .nv.info._Z17theta_calc_kernelPfS_Piii --------------------------
	.section	.nv.info._Z17theta_calc_kernelPfS_Piii,"",@"SHT_CUDA_INFO"
	.sectionflags	@""
	.align	4


	//----- nvinfo : EIATTR_CUDA_API_VERSION
	.align		4
        /*0000*/ 	.byte	0x04, 0x37
        /*0002*/ 	.short	(.L_58 - .L_57)
.L_57:
        /*0004*/ 	.word	0x00000082


	//----- nvinfo : EIATTR_KPARAM_INFO
	.align		4
.L_58:
        /*0008*/ 	.byte	0x04, 0x17
        /*000a*/ 	.short	(.L_60 - .L_59)
.L_59:
        /*000c*/ 	.word	0x00000000
        /*0010*/ 	.short	0x0004
        /*0012*/ 	.short	0x001c
        /*0014*/ 	.byte	0x00, 0xf0, 0x11, 0x00


	//----- nvinfo : EIATTR_KPARAM_INFO
	.align		4
.L_60:
        /*0018*/ 	.byte	0x04, 0x17
        /*001a*/ 	.short	(.L_62 - .L_61)
.L_61:
        /*001c*/ 	.word	0x00000000
        /*0020*/ 	.short	0x0003
        /*0022*/ 	.short	0x0018
        /*0024*/ 	.byte	0x00, 0xf0, 0x11, 0x00


	//----- nvinfo : EIATTR_KPARAM_INFO
	.align		4
.L_62:
        /*0028*/ 	.byte	0x04, 0x17
        /*002a*/ 	.short	(.L_64 - .L_63)
.L_63:
        /*002c*/ 	.word	0x00000000
        /*0030*/ 	.short	0x0002
        /*0032*/ 	.short	0x0010
        /*0034*/ 	.byte	0x00, 0xf5, 0x21, 0x00


	//----- nvinfo : EIATTR_KPARAM_INFO
	.align		4
.L_64:
        /*0038*/ 	.byte	0x04, 0x17
        /*003a*/ 	.short	(.L_66 - .L_65)
.L_65:
        /*003c*/ 	.word	0x00000000
        /*0040*/ 	.short	0x0001
        /*0042*/ 	.short	0x0008
        /*0044*/ 	.byte	0x00, 0xf5, 0x21, 0x00


	//----- nvinfo : EIATTR_KPARAM_INFO
	.align		4
.L_66:
        /*0048*/ 	.byte	0x04, 0x17
        /*004a*/ 	.short	(.L_68 - .L_67)
.L_67:
        /*004c*/ 	.word	0x00000000
        /*0050*/ 	.short	0x0000
        /*0052*/ 	.short	0x0000
        /*0054*/ 	.byte	0x00, 0xf5, 0x21, 0x00


	//----- nvinfo : EIATTR_SPARSE_MMA_MASK
	.align		4
.L_68:
        /*0058*/ 	.byte	0x03, 0x50
        /*005a*/ 	.short	0x0000


	//----- nvinfo : EIATTR_MAXREG_COUNT
	.align		4
        /*005c*/ 	.byte	0x03, 0x1b
        /*005e*/ 	.short	0x00ff


	//----- nvinfo : EIATTR_MERCURY_ISA_VERSION
	.align		4
        /*0060*/ 	.byte	0x03, 0x5f
        /*0062*/ 	.short	0x0101


	//----- nvinfo : EIATTR_VRC_CTA_INIT_COUNT
	.align		4
        /*0064*/ 	.byte	0x02, 0x4a
	.zero		1
	.zero		1


	//----- nvinfo : EIATTR_EXIT_INSTR_OFFSETS
	.align		4
        /*0068*/ 	.byte	0x04, 0x1c
        /*006a*/ 	.short	(.L_70 - .L_69)


	//   ....[0]....
.L_69:
        /*006c*/ 	.word	0x000000c0


	//   ....[1]....
        /*0070*/ 	.word	0x000005d0


	//   ....[2]....
        /*0074*/ 	.word	0x00000640


	//   ....[3]....
        /*0078*/ 	.word	0x000006b0


	//   ....[4]....
        /*007c*/ 	.word	0x00000720


	//   ....[5]....
        /*0080*/ 	.word	0x00000790


	//   ....[6]....
        /*0084*/ 	.word	0x00000800


	//   ....[7]....
        /*0088*/ 	.word	0x00000870


	//   ....[8]....
        /*008c*/ 	.word	0x000008c0


	//----- nvinfo : EIATTR_CRS_STACK_SIZE
	.align		4
.L_70:
        /*0090*/ 	.byte	0x04, 0x1e
        /*0092*/ 	.short	(.L_72 - .L_71)
.L_71:
        /*0094*/ 	.word	0x00000000


	//----- nvinfo : EIATTR_CBANK_PARAM_SIZE
	.align		4
.L_72:
        /*0098*/ 	.byte	0x03, 0x19
        /*009a*/ 	.short	0x0020


	//----- nvinfo : EIATTR_PARAM_CBANK
	.align		4
        /*009c*/ 	.byte	0x04, 0x0a
        /*009e*/ 	.short	(.L_74 - .L_73)
	.align		4
.L_73:
        /*00a0*/ 	.word	index@(.nv.constant0._Z17theta_calc_kernelPfS_Piii)
        /*00a4*/ 	.short	0x0380
        /*00a6*/ 	.short	0x0020


	//----- nvinfo : EIATTR_SW_WAR
	.align		4
.L_74:
        /*00a8*/ 	.byte	0x04, 0x36
        /*00aa*/ 	.short	(.L_76 - .L_75)
.L_75:
        /*00ac*/ 	.word	0x00000008
.L_76:


//--------------------- .nv.info._Z20gradient_calc_kernelPfS_ii --------------------------
	.section	.nv.info._Z20gradient_calc_kernelPfS_ii,"",@"SHT_CUDA_INFO"
	.sectionflags	@""
	.align	4


	//----- nvinfo : EIATTR_CUDA_API_VERSION
	.align		4
        /*0000*/ 	.byte	0x04, 0x37
        /*0002*/ 	.short	(.L_78 - .L_77)
.L_77:
        /*0004*/ 	.word	0x00000082


	//----- nvinfo : EIATTR_KPARAM_INFO
	.align		4
.L_78:
        /*0008*/ 	.byte	0x04, 0x17
        /*000a*/ 	.short	(.L_80 - .L_79)
.L_79:
        /*000c*/ 	.word	0x00000000
        /*0010*/ 	.short	0x0003
        /*0012*/ 	.short	0x0014
        /*0014*/ 	.byte	0x00, 0xf0, 0x11, 0x00


	//----- nvinfo : EIATTR_KPARAM_INFO
	.align		4
.L_80:
        /*0018*/ 	.byte	0x04, 0x17
        /*001a*/ 	.short	(.L_82 - .L_81)
.L_81:
        /*001c*/ 	.word	0x00000000
        /*0020*/ 	.short	0x0002
        /*0022*/ 	.short	0x0010
        /*0024*/ 	.byte	0x00, 0xf0, 0x11, 0x00


	//----- nvinfo : EIATTR_KPARAM_INFO
	.align		4
.L_82:
        /*0028*/ 	.byte	0x04, 0x17
        /*002a*/ 	.short	(.L_84 - .L_83)
.L_83:
        /*002c*/ 	.word	0x00000000
        /*0030*/ 	.short	0x0001
        /*0032*/ 	.short	0x0008
        /*0034*/ 	.byte	0x00, 0xf5, 0x21, 0x00


	//----- nvinfo : EIATTR_KPARAM_INFO
	.align		4
.L_84:
        /*0038*/ 	.byte	0x04, 0x17
        /*003a*/ 	.short	(.L_86 - .L_85)
.L_85:
        /*003c*/ 	.word	0x00000000
        /*0040*/ 	.short	0x0000
        /*0042*/ 	.short	0x0000
        /*0044*/ 	.byte	0x00, 0xf5, 0x21, 0x00


	//----- nvinfo : EIATTR_SPARSE_MMA_MASK
	.align		4
.L_86:
        /*0048*/ 	.byte	0x03, 0x50
        /*004a*/ 	.short	0x0000


	//----- nvinfo : EIATTR_MAXREG_COUNT
	.align		4
        /*004c*/ 	.byte	0x03, 0x1b
        /*004e*/ 	.short	0x00ff


	//----- nvinfo : EIATTR_NUM_BARRIERS
	.align		4
        /*0050*/ 	.byte	0x02, 0x4c
        /*0052*/ 	.byte	0x01
	.zero		1


	//----- nvinfo : EIATTR_MERCURY_ISA_VERSION
	.align		4
        /*0054*/ 	.byte	0x03, 0x5f
        /*0056*/ 	.short	0x0101


	//----- nvinfo : EIATTR_VRC_CTA_INIT_COUNT
	.align		4
        /*0058*/ 	.byte	0x02, 0x4a
	.zero		1
	.zero		1


	//----- nvinfo : EIATTR_EXIT_INSTR_OFFSETS
	.align		4
        /*005c*/ 	.byte	0x04, 0x1c
        /*005e*/ 	.short	(.L_88 - .L_87)


	//   ....[0]....
.L_87:
        /*0060*/ 	.word	0x00000210


	//   ....[1]....
        /*0064*/ 	.word	0x000004a0


	//   ....[2]....
        /*0068*/ 	.word	0x000004d0


	//----- nvinfo : EIATTR_CBANK_PARAM_SIZE
	.align		4
.L_88:
        /*006c*/ 	.byte	0x03, 0x19
        /*006e*/ 	.short	0x0018


	//----- nvinfo : EIATTR_PARAM_CBANK
	.align		4
        /*0070*/ 	.byte	0x04, 0x0a
        /*0072*/ 	.short	(.L_90 - .L_89)
	.align		4
.L_89:
        /*0074*/ 	.word	index@(.nv.constant0._Z20gradient_calc_kernelPfS_ii)
        /*0078*/ 	.short	0x0380
        /*007a*/ 	.short	0x0018


	//----- nvinfo : EIATTR_SW_WAR
	.align		4
.L_90:
        /*007c*/ 	.byte	0x04, 0x36
        /*007e*/ 	.short	(.L_92 - .L_91)
.L_91:
        /*0080*/ 	.word	0x00000008
.L_92:


//--------------------- .nv.info._Z22gaussian_filter_kernelPfS_ii --------------------------
	.section	.nv.info._Z22gaussian_filter_kernelPfS_ii,"",@"SHT_CUDA_INFO"
	.sectionflags	@""
	.align	4


	//----- nvinfo : EIATTR_CUDA_API_VERSION
	.align		4
        /*0000*/ 	.byte	0x04, 0x37
        /*0002*/ 	.short	(.L_94 - .L_93)
.L_93:
        /*0004*/ 	.word	0x00000082


	//----- nvinfo : EIATTR_KPARAM_INFO
	.align		4
.L_94:
        /*0008*/ 	.byte	0x04, 0x17
        /*000a*/ 	.short	(.L_96 - .L_95)
.L_95:
        /*000c*/ 	.word	0x00000000
        /*0010*/ 	.short	0x0003
        /*0012*/ 	.short	0x0014
        /*0014*/ 	.byte	0x00, 0xf0, 0x11, 0x00


	//----- nvinfo : EIATTR_KPARAM_INFO
	.align		4
.L_96:
        /*0018*/ 	.byte	0x04, 0x17
        /*001a*/ 	.short	(.L_98 - .L_97)
.L_97:
        /*001c*/ 	.word	0x00000000
        /*0020*/ 	.short	0x0002
        /*0022*/ 	.short	0x0010
        /*0024*/ 	.byte	0x00, 0xf0, 0x11, 0x00


	//----- nvinfo : EIATTR_KPARAM_INFO
	.align		4
.L_98:
        /*0028*/ 	.byte	0x04, 0x17
        /*002a*/ 	.short	(.L_100 - .L_99)
.L_99:
        /*002c*/ 	.word	0x00000000
        /*0030*/ 	.short	0x0001
        /*0032*/ 	.short	0x0008
        /*0034*/ 	.byte	0x00, 0xf5, 0x21, 0x00


	//----- nvinfo : EIATTR_KPARAM_INFO
	.align		4
.L_100:
        /*0038*/ 	.byte	0x04, 0x17
        /*003a*/ 	.short	(.L_102 - .L_101)
.L_101:
        /*003c*/ 	.word	0x00000000
        /*0040*/ 	.short	0x0000
        /*0042*/ 	.short	0x0000
        /*0044*/ 	.byte	0x00, 0xf5, 0x21, 0x00


	//----- nvinfo : EIATTR_SPARSE_MMA_MASK
	.align		4
.L_102:
        /*0048*/ 	.byte	0x03, 0x50
        /*004a*/ 	.short	0x0000


	//----- nvinfo : EIATTR_MAXREG_COUNT
	.align		4
        /*004c*/ 	.byte	0x03, 0x1b
        /*004e*/ 	.short	0x00ff


	//----- nvinfo : EIATTR_NUM_BARRIERS
	.align		4
        /*0050*/ 	.byte	0x02, 0x4c
        /*0052*/ 	.byte	0x01
	.zero		1


	//----- nvinfo : EIATTR_MERCURY_ISA_VERSION
	.align		4
        /*0054*/ 	.byte	0x03, 0x5f
        /*0056*/ 	.short	0x0101


	//----- nvinfo : EIATTR_VRC_CTA_INIT_COUNT
	.align		4
        /*0058*/ 	.byte	0x02, 0x4a
	.zero		1
	.zero		1


	//----- nvinfo : EIATTR_EXIT_INSTR_OFFSETS
	.align		4
        /*005c*/ 	.byte	0x04, 0x1c
        /*005e*/ 	.short	(.L_104 - .L_103)


	//   ....[0]....
.L_103:
        /*0060*/ 	.word	0x000001f0


	//   ....[1]....
        /*0064*/ 	.word	0x000005d0


	//----- nvinfo : EIATTR_CBANK_PARAM_SIZE
	.align		4
.L_104:
        /*0068*/ 	.byte	0x03, 0x19
        /*006a*/ 	.short	0x0018


	//----- nvinfo : EIATTR_PARAM_CBANK
	.align		4
        /*006c*/ 	.byte	0x04, 0x0a
        /*006e*/ 	.short	(.L_106 - .L_105)
	.align		4
.L_105:
        /*0070*/ 	.word	index@(.nv.constant0._Z22gaussian_filter_kernelPfS_ii)
        /*0074*/ 	.short	0x0380
        /*0076*/ 	.short	0x0018


	//----- nvinfo : EIATTR_SW_WAR
	.align		4
.L_106:
        /*0078*/ 	.byte	0x04, 0x36
        /*007a*/ 	.short	(.L_108 - .L_107)
.L_107:
        /*007c*/ 	.word	0x00000008
.L_108:


//--------------------- .nv.info._Z16grayscale_kernelPfS_S_S_ii --------------------------
	.section	.nv.info._Z16grayscale_kernelPfS_S_S_ii,"",@"SHT_CUDA_INFO"
	.sectionflags	@""
	.align	4


	//----- nvinfo : EIATTR_CUDA_API_VERSION
	.align		4
        /*0000*/ 	.byte	0x04, 0x37
        /*0002*/ 	.short	(.L_110 - .L_109)
.L_109:
        /*0004*/ 	.word	0x00000082


	//----- nvinfo : EIATTR_KPARAM_INFO
	.align		4
.L_110:
        /*0008*/ 	.byte	0x04, 0x17
        /*000a*/ 	.short	(.L_112 - .L_111)
.L_111:
        /*000c*/ 	.word	0x00000000
        /*0010*/ 	.short	0x0005
        /*0012*/ 	.short	0x0024
        /*0014*/ 	.byte	0x00, 0xf0, 0x11, 0x00


	//----- nvinfo : EIATTR_KPARAM_INFO
	.align		4
.L_112:
        /*0018*/ 	.byte	0x04, 0x17
        /*001a*/ 	.short	(.L_114 - .L_113)
.L_113:
        /*001c*/ 	.word	0x00000000
        /*0020*/ 	.short	0x0004
        /*0022*/ 	.short	0x0020
        /*0024*/ 	.byte	0x00, 0xf0, 0x11, 0x00


	//----- nvinfo : EIATTR_KPARAM_INFO
	.align		4
.L_114:
        /*0028*/ 	.byte	0x04, 0x17
        /*002a*/ 	.short	(.L_116 - .L_115)
.L_115:
        /*002c*/ 	.word	0x00000000
        /*0030*/ 	.short	0x0003
        /*0032*/ 	.short	0x0018
        /*0034*/ 	.byte	0x00, 0xf5, 0x21, 0x00


	//----- nvinfo : EIATTR_KPARAM_INFO
	.align		4
.L_116:
        /*0038*/ 	.byte	0x04, 0x17
        /*003a*/ 	.short	(.L_118 - .L_117)
.L_117:
        /*003c*/ 	.word	0x00000000
        /*0040*/ 	.short	0x0002
        /*0042*/ 	.short	0x0010
        /*0044*/ 	.byte	0x00, 0xf5, 0x21, 0x00


	//----- nvinfo : EIATTR_KPARAM_INFO
	.align		4
.L_118:
        /*0048*/ 	.byte	0x04, 0x17
        /*004a*/ 	.short	(.L_120 - .L_119)
.L_119:
        /*004c*/ 	.word	0x00000000
        /*0050*/ 	.short	0x0001
        /*0052*/ 	.short	0x0008
        /*0054*/ 	.byte	0x00, 0xf5, 0x21, 0x00


	//----- nvinfo : EIATTR_KPARAM_INFO
	.align		4
.L_120:
        /*0058*/ 	.byte	0x04, 0x17
        /*005a*/ 	.short	(.L_122 - .L_121)
.L_121:
        /*005c*/ 	.word	0x00000000
        /*0060*/ 	.short	0x0000
        /*0062*/ 	.short	0x0000
        /*0064*/ 	.byte	0x00, 0xf5, 0x21, 0x00


	//----- nvinfo : EIATTR_SPARSE_MMA_MASK
	.align		4
.L_122:
        /*0068*/ 	.byte	0x03, 0x50
        /*006a*/ 	.short	0x0000


	//----- nvinfo : EIATTR_MAXREG_COUNT
	.align		4
        /*006c*/ 	.byte	0x03, 0x1b
        /*006e*/ 	.short	0x00ff


	//----- nvinfo : EIATTR_MERCURY_ISA_VERSION
	.align		4
        /*0070*/ 	.byte	0x03, 0x5f
        /*0072*/ 	.short	0x0101


	//----- nvinfo : EIATTR_VRC_CTA_INIT_COUNT
	.align		4
        /*0074*/ 	.byte	0x02, 0x4a
	.zero		1
	.zero		1


	//----- nvinfo : EIATTR_EXIT_INSTR_OFFSETS
	.align		4
        /*0078*/ 	.byte	0x04, 0x1c
        /*007a*/ 	.short	(.L_124 - .L_123)


	//   ....[0]....
.L_123:
        /*007c*/ 	.word	0x000000c0


	//   ....[1]....
        /*0080*/ 	.word	0x000002a0


	//----- nvinfo : EIATTR_CRS_STACK_SIZE
	.align		4
.L_124:
        /*0084*/ 	.byte	0x04, 0x1e
        /*0086*/ 	.short	(.L_126 - .L_125)
.L_125:
        /*0088*/ 	.word	0x00000000


	//----- nvinfo : EIATTR_CBANK_PARAM_SIZE
	.align		4
.L_126:
        /*008c*/ 	.byte	0x03, 0x19
        /*008e*/ 	.short	0x0028


	//----- nvinfo : EIATTR_PARAM_CBANK
	.align		4
        /*0090*/ 	.byte	0x04, 0x0a
        /*0092*/ 	.short	(.L_128 - .L_127)
	.align		4
.L_127:
        /*0094*/ 	.word	index@(.nv.constant0._Z16grayscale_kernelPfS_S_S_ii)
        /*0098*/ 	.short	0x0380
        /*009a*/ 	.short	0x0028


	//----- nvinfo : EIATTR_SW_WAR
	.align		4
.L_128:
        /*009c*/ 	.byte	0x04, 0x36
        /*009e*/ 	.short	(.L_130 - .L_129)
.L_129:
        /*00a0*/ 	.word	0x00000008
.L_130:


//--------------------- .nv.callgraph             --------------------------
	.section	.nv.callgraph,"",@"SHT_CUDA_CALLGRAPH"
	.align	4
	.sectionentsize	8
	.align		4
        /*0000*/ 	.word	0x00000000
	.align		4
        /*0004*/ 	.word	0xffffffff
	.align		4
        /*0008*/ 	.word	0x00000000
	.align		4
        /*000c*/ 	.word	0xfffffffe
	.align		4
        /*0010*/ 	.word	0x00000000
	.align		4
        /*0014*/ 	.word	0xfffffffd
	.align		4
        /*0018*/ 	.word	0x00000000
	.align		4
        /*001c*/ 	.word	0xfffffffc


//--------------------- .nv.constant3             --------------------------
	.section	.nv.constant3,"a",@progbits
	.align	4
.nv.constant3:
	.type		gauss_filter,@object
	.size		gauss_filter,(Gx_filter - gauss_filter)
gauss_filter:
        /*0000*/ 	.byte	0x8a, 0x16, 0x4e, 0x3c, 0x8a, 0x16, 0xce, 0x3c, 0x17, 0xce, 0x00, 0x3d, 0x8a, 0x16, 0xce, 0x3c
        /*0010*/ 	.byte	0x8a, 0x16, 0x4e, 0x3c, 0x8a, 0x16, 0xce, 0x3c, 0x5c, 0xd9, 0x67, 0x3d, 0xe8, 0x90, 0x9a, 0x3d
        /*0020*/ 	.byte	0x5c, 0xd9, 0x67, 0x3d, 0x8a, 0x16, 0xce, 0x3c, 0x17, 0xce, 0x00, 0x3d, 0xe8, 0x90, 0x9a, 0x3d
        /*0030*/ 	.byte	0x22, 0x35, 0xc1, 0x3d, 0xe8, 0x90, 0x9a, 0x3d, 0x17, 0xce, 0x00, 0x3d, 0x8a, 0x16, 0xce, 0x3c
        /*0040*/ 	.byte	0x5c, 0xd9, 0x67, 0x3d, 0xe8, 0x90, 0x9a, 0x3d, 0x5c, 0xd9, 0x67, 0x3d, 0x8a, 0x16, 0xce, 0x3c
        /*0050*/ 	.byte	0x8a, 0x16, 0x4e, 0x3c, 0x8a, 0x16, 0xce, 0x3c, 0x17, 0xce, 0x00, 0x3d, 0x8a, 0x16, 0xce, 0x3c
        /*0060*/ 	.byte	0x8a, 0x16, 0x4e, 0x3c
	.type		Gx_filter,@object
	.size		Gx_filter,(Gy_filter - Gx_filter)
Gx_filter:
        /*0064*/ 	.byte	0x00, 0x00, 0x80, 0xbf, 0x00, 0x00, 0x00, 0x00, 0x00, 0x00, 0x80, 0x3f, 0x00, 0x00, 0x00, 0xc0
        /*0074*/ 	.byte	0x00, 0x00, 0x00, 0x00, 0x00, 0x00, 0x00, 0x40, 0x00, 0x00, 0x80, 0xbf, 0x00, 0x00, 0x00, 0x00
        /*0084*/ 	.byte	0x00, 0x00, 0x80, 0x3f
	.type		Gy_filter,@object
	.size		Gy_filter,(.L_2 - Gy_filter)
Gy_filter:
        /*0088*/ 	.byte	0x00, 0x00, 0x80, 0x3f, 0x00, 0x00, 0x00, 0x40, 0x00, 0x00, 0x80, 0x3f, 0x00, 0x00, 0x00, 0x00
        /*0098*/ 	.byte	0x00, 0x00, 0x00, 0x00, 0x00, 0x00, 0x00, 0x00, 0x00, 0x00, 0x80, 0xbf, 0x00, 0x00, 0x40, 0xc0
        /*00a8*/ 	.byte	0x00, 0x00, 0x00, 0x00
.L_2:


//--------------------- .text._Z11diff_kernelPfS_S_ii --------------------------
	.section	.text._Z11diff_kernelPfS_S_ii,"ax",@progbits
	.align	128
        .global         _Z11diff_kernelPfS_S_ii
        .type           _Z11diff_kernelPfS_S_ii,@function
        .size           _Z11diff_kernelPfS_S_ii,(.L_x_41 - _Z11diff_kernelPfS_S_ii)
        .other          _Z11diff_kernelPfS_S_ii,@"STO_CUDA_ENTRY STV_DEFAULT"
_Z11diff_kernelPfS_S_ii:
.text._Z11diff_kernelPfS_S_ii:
[----:B------:R-:W-:Y:S01]  /*0000*/  LDC R1, c[0x0][0x37c] ;  /* 0x0000df00ff017b82 */ /* 0x000fe20000000800 */
[----:B------:R-:W0:Y:S07]  /*0010*/  S2R R2, SR_TID.Y ;  /* 0x0000000000027919 */ /* 0x000e2e0000002200 */
[----:B------:R-:W1:Y:S01]  /*0020*/  LDC R0, c[0x0][0x360] ;  /* 0x0000d800ff007b82 */ /* 0x000e620000000800 */
[----:B------:R-:W2:Y:S01]  /*0030*/  LDCU.64 UR6, c[0x0][0x398] ;  /* 0x00007300ff0677ac */ /* 0x000ea20008000a00 */
[----:B------:R-:W1:Y:S06]  /*0040*/  S2R R3, SR_TID.X ;  /* 0x0000000000037919 */ /* 0x000e6c0000002100 */
[----:B------:R-:W0:Y:S08]  /*0050*/  S2UR UR5, SR_CTAID.Y ;  /* 0x00000000000579c3 */ /* 0x000e300000002600 */
[----:B------:R-:W0:Y:S08]  /*0060*/  LDC R7, c[0x0][0x364] ;  /* 0x0000d900ff077b82 */ /* 0x000e300000000800 */
[----:B------:R-:W1:Y:S01]  /*0070*/  S2UR UR4, SR_CTAID.X ;  /* 0x00000000000479c3 */ /* 0x000e620000002500 */
[----:B0-----:R-:W-:-:S05]  /*0080*/  IMAD R7, R7, UR5, R2 ;  /* 0x0000000507077c24 */ /* 0x001fca000f8e0202 */
[----:B--2---:R-:W-:Y:S01]  /*0090*/  ISETP.GE.AND P0, PT, R7, UR7, PT ;  /* 0x0000000707007c0c */ /* 0x004fe2000bf06270 */
[----:B-1----:R-:W-:-:S05]  /*00a0*/  IMAD R0, R0, UR4, R3 ;  /* 0x0000000400007c24 */ /* 0x002fca000f8e0203 */
[----:B------:R-:W-:-:S13]  /*00b0*/  ISETP.GE.OR P0, PT, R0, UR6, P0 ;  /* 0x0000000600007c0c */ /* 0x000fda0008706670 */
[----:B------:R-:W-:Y:S05]  /*00c0*/  @P0 EXIT ;  /* 0x000000000000094d */ /* 0x000fea0003800000 */
[----:B------:R-:W0:Y:S01]  /*00d0*/  LDC.64 R2, c[0x0][0x380] ;  /* 0x0000e000ff027b82 */ /* 0x000e220000000a00 */
[----:B------:R-:W1:Y:S01]  /*00e0*/  LDCU.64 UR4, c[0x0][0x358] ;  /* 0x00006b00ff0477ac */ /* 0x000e620008000a00 */
[----:B------:R-:W-:-:S06]  /*00f0*/  IMAD R9, R7, UR6, R0 ;  /* 0x0000000607097c24 */ /* 0x000fcc000f8e0200 */
[----:B------:R-:W2:Y:S08]  /*0100*/  LDC.64 R4, c[0x0][0x388] ;  /* 0x0000e200ff047b82 */ /* 0x000eb00000000a00 */
[----:B------:R-:W3:Y:S01]  /*0110*/  LDC.64 R6, c[0x0][0x390] ;  /* 0x0000e400ff067b82 */ /* 0x000ee20000000a00 */
[----:B0-----:R-:W-:-:S06]  /*0120*/  IMAD.WIDE R2, R9, 0x4, R2 ;  /* 0x0000000409027825 */ /* 0x001fcc00078e0202 */
[----:B-1----:R-:W4:Y:S01]  /*0130*/  LDG.E R2, desc[UR4][R2.64] ;  /* 0x0000000402027981 */ /* 0x002f22000c1e1900 */
[----:B--2---:R-:W-:-:S06]  /*0140*/  IMAD.WIDE R4, R9, 0x4, R4 ;  /* 0x0000000409047825 */ /* 0x004fcc00078e0204 */
[----:B------:R-:W4:Y:S01]  /*0150*/  LDG.E R5, desc[UR4][R4.64] ;  /* 0x0000000404057981 */ /* 0x000f22000c1e1900 */
[----:B---3--:R-:W-:-:S04]  /*0160*/  IMAD.WIDE R6, R9, 0x4, R6 ;  /* 0x0000000409067825 */ /* 0x008fc800078e0206 */
[----:B----4-:R-:W-:-:S04]  /*0170*/  FADD R0, R2, -R5 ;  /* 0x8000000502007221 */ /* 0x010fc80000000000 */
[----:B------:R-:W-:-:S05]  /*0180*/  FADD R9, |R0|, -RZ ;  /* 0x800000ff00097221 */ /* 0x000fca0000000200 */
[----:B------:R-:W-:Y:S01]  /*0190*/  STG.E desc[UR4][R6.64], R9 ;  /* 0x0000000906007986 */ /* 0x000fe2000c101904 */
[----:B------:R-:W-:Y:S05]  /*01a0*/  EXIT ;  /* 0x000000000000794d */ /* 0x000fea0003800000 */
.L_x_0:
[----:B------:R-:W-:-:S00]  /*01b0*/  BRA `(.L_x_0) ;  /* 0xfffffffc00fc7947 */ /* 0x000fc0000383ffff */
[----:B------:R-:W-:-:S00]  /*01c0*/  NOP ;  /* 0x0000000000007918 */ /* 0x000fc00000000000 */
        /* <DEDUP_REMOVED lines=11> */
.L_x_41:


//--------------------- .text._Z17theta_calc_kernelPfS_Piii --------------------------
	.section	.text._Z17theta_calc_kernelPfS_Piii,"ax",@progbits
	.align	128
        .global         _Z17theta_calc_kernelPfS_Piii
        .type           _Z17theta_calc_kernelPfS_Piii,@function
        .size           _Z17theta_calc_kernelPfS_Piii,(.L_x_39 - _Z17theta_calc_kernelPfS_Piii)
        .other          _Z17theta_calc_kernelPfS_Piii,@"STO_CUDA_ENTRY STV_DEFAULT"
_Z17theta_calc_kernelPfS_Piii:
.text._Z17theta_calc_kernelPfS_Piii:
        /* <DEDUP_REMOVED lines=16> */
[----:B------:R-:W2:Y:S01]  /*0100*/  LDC.64 R8, c[0x0][0x380] ;  /* 0x0000e000ff087b82 */ /* 0x000ea20000000a00 */
[----:B0-----:R-:W-:-:S05]  /*0110*/  IMAD.WIDE R6, R4, 0x4, R6 ;  /* 0x0000000404067825 */ /* 0x001fca00078e0206 */
[----:B-1----:R-:W3:Y:S01]  /*0120*/  LDG.E R2, desc[UR4][R6.64] ;  /* 0x0000000406027981 */ /* 0x002ee2000c1e1900 */
[----:B--2---:R-:W-:-:S05]  /*0130*/  IMAD.WIDE R8, R4, 0x4, R8 ;  /* 0x0000000404087825 */ /* 0x004fca00078e0208 */
[----:B------:R-:W3:Y:S01]  /*0140*/  LDG.E R5, desc[UR4][R8.64] ;  /* 0x0000000408057981 */ /* 0x000ee2000c1e1900 */
[----:B------:R-:W-:Y:S01]  /*0150*/  BSSY.RECONVERGENT B0, `(.L_x_1) ;  /* 0x000000f000007945 */ /* 0x000fe20003800200 */
[----:B---3--:R-:W-:-:S04]  /*0160*/  FSETP.GT.AND P2, PT, |R2|, |R5|, PT ;  /* 0x400000050200720b */ /* 0x008fc80003f44200 */
[----:B------:R-:W-:-:S04]  /*0170*/  FSEL R3, |R2|, |R5|, P2 ;  /* 0x4000000502037208 */ /* 0x000fc80001000200 */
[----:B------:R-:W0:Y:S01]  /*0180*/  MUFU.RCP R10, R3 ;  /* 0x00000003000a7308 */ /* 0x000e220000001000 */
[----:B------:R-:W-:-:S07]  /*0190*/  FSEL R0, |R5|, |R2|, P2 ;  /* 0x4000000205007208 */ /* 0x000fce0001000200 */
[----:B------:R-:W1:Y:S01]  /*01a0*/  FCHK P0, R0, R3 ;  /* 0x0000000300007302 */ /* 0x000e620000000000 */
[----:B0-----:R-:W-:-:S04]  /*01b0*/  FFMA R11, -R3, R10, 1 ;  /* 0x3f800000030b7423 */ /* 0x001fc8000000010a */
[----:B------:R-:W-:-:S04]  /*01c0*/  FFMA R11, R10, R11, R10 ;  /* 0x0000000b0a0b7223 */ /* 0x000fc8000000000a */
[----:B------:R-:W-:-:S04]  /*01d0*/  FFMA R10, R0, R11, RZ ;  /* 0x0000000b000a7223 */ /* 0x000fc800000000ff */
[----:B------:R-:W-:-:S04]  /*01e0*/  FFMA R12, -R3, R10, R0 ;  /* 0x0000000a030c7223 */ /* 0x000fc80000000100 */
[----:B------:R-:W-:Y:S01]  /*01f0*/  FFMA R10, R11, R12, R10 ;  /* 0x0000000c0b0a7223 */ /* 0x000fe2000000000a */
[----:B-1----:R-:W-:Y:S06]  /*0200*/  @!P0 BRA `(.L_x_2) ;  /* 0x00000000000c8947 */ /* 0x002fec0003800000 */
[----:B------:R-:W-:-:S07]  /*0210*/  MOV R6, 0x230 ;  /* 0x0000023000067802 */ /* 0x000fce0000000f00 */
[----:B------:R-:W-:Y:S05]  /*0220*/  CALL.REL.NOINC `($__internal_1_$__cuda_sm3x_div_rn_noftz_f32_slowpath) ;  /* 0x0000000800ec7944 */ /* 0x000fea0003c00000 */
[----:B------:R-:W-:-:S07]  /*0230*/  IMAD.MOV.U32 R10, RZ, RZ, R0 ;  /* 0x000000ffff0a7224 */ /* 0x000fce00078e0000 */
.L_x_2:
[----:B------:R-:W-:Y:S05]  /*0240*/  BSYNC.RECONVERGENT B0 ;  /* 0x0000000000007941 */ /* 0x000fea0003800200 */
.L_x_1:
[----:B------:R-:W-:Y:S02]  /*0250*/  IMAD.MOV.U32 R7, RZ, RZ, 0x3b33710b ;  /* 0x3b33710bff077424 */ /* 0x000fe400078e00ff */
[----:B------:R-:W-:Y:S01]  /*0260*/  FMUL R0, R10, R10 ;  /* 0x0000000a0a007220 */ /* 0x000fe20000400000 */
[----:B------:R-:W-:Y:S01]  /*0270*/  IMAD.MOV.U32 R11, RZ, RZ, 0x3f6ee581 ;  /* 0x3f6ee581ff0b7424 */ /* 0x000fe200078e00ff */
[----:B------:R-:W-:Y:S01]  /*0280*/  ISETP.GE.AND P0, PT, R5, RZ, PT ;  /* 0x000000ff0500720c */ /* 0x000fe20003f06270 */
[----:B------:R-:W-:Y:S02]  /*0290*/  IMAD.MOV.U32 R8, RZ, RZ, 0x54411744 ;  /* 0x54411744ff087424 */ /* 0x000fe400078e00ff */
[C---:B------:R-:W-:Y:S01]  /*02a0*/  FFMA R7, R0.reuse, R7, -0.015681877732276916504 ;  /* 0xbc80774800077423 */ /* 0x040fe20000000007 */
[----:B------:R-:W-:Y:S01]  /*02b0*/  FSETP.NEU.AND P1, PT, R3, RZ, PT ;  /* 0x000000ff0300720b */ /* 0x000fe20003f2d000 */
[----:B------:R-:W-:Y:S01]  /*02c0*/  IMAD.MOV.U32 R6, RZ, RZ, 0x1 ;  /* 0x00000001ff067424 */ /* 0x000fe200078e00ff */
[----:B------:R-:W-:Y:S01]  /*02d0*/  FSETP.NEU.AND P3, PT, |R5|, |R2|, PT ;  /* 0x400000020500720b */ /* 0x000fe20003f6d200 */
[----:B------:R-:W-:Y:S01]  /*02e0*/  FFMA R7, R0, R7, 0.042200751602649688721 ;  /* 0x3d2cdab200077423 */ /* 0x000fe20000000007 */
[----:B------:R-:W-:Y:S01]  /*02f0*/  FADD R5, |R2|, |R5| ;  /* 0x4000000502057221 */ /* 0x000fe20000000200 */
[----:B------:R-:W-:Y:S02]  /*0300*/  BSSY.RECONVERGENT B0, `(.L_x_3) ;  /* 0x0000026000007945 */ /* 0x000fe40003800200 */
[----:B------:R-:W-:-:S04]  /*0310*/  FFMA R7, R0, R7, -0.074792981147766113281 ;  /* 0xbd992d1000077423 */ /* 0x000fc80000000007 */
[----:B------:R-:W-:-:S04]  /*0320*/  FFMA R7, R0, R7, 0.10640415549278259277 ;  /* 0x3dd9ea6c00077423 */ /* 0x000fc80000000007 */
[----:B------:R-:W-:-:S04]  /*0330*/  FFMA R7, R0, R7, -0.14207722246646881104 ;  /* 0xbe117cb100077423 */ /* 0x000fc80000000007 */
[C---:B------:R-:W-:Y:S02]  /*0340*/  FFMA R9, R0.reuse, R7, 0.19993925094604492188 ;  /* 0x3e4cbce000097423 */ /* 0x040fe40000000007 */
[----:B------:R-:W0:Y:S02]  /*0350*/  MUFU.RCP64H R7, 3.1415920257568359375 ;  /* 0x400921fb00077908 */ /* 0x000e240000001800 */
[----:B------:R-:W-:-:S04]  /*0360*/  FFMA R9, R0, R9, -0.33333197236061096191 ;  /* 0xbeaaaa7d00097423 */ /* 0x000fc80000000009 */
[----:B------:R-:W-:Y:S01]  /*0370*/  FMUL R9, R0, R9 ;  /* 0x0000000900097220 */ /* 0x000fe20000400000 */
[----:B------:R-:W-:-:S03]  /*0380*/  FSEL R0, R11, 1.8663789033889770508, P2 ;  /* 0x3feee5810b007808 */ /* 0x000fc60001000000 */
[----:B------:R-:W-:Y:S01]  /*0390*/  FFMA R10, R9, R10, R10 ;  /* 0x0000000a090a7223 */ /* 0x000fe2000000000a */
[----:B------:R-:W-:-:S03]  /*03a0*/  IMAD.MOV.U32 R9, RZ, RZ, 0x400921fb ;  /* 0x400921fbff097424 */ /* 0x000fc600078e00ff */
[----:B------:R-:W-:-:S05]  /*03b0*/  FFMA R3, R11, 1.6832555532455444336, -R10 ;  /* 0x3fd774eb0b037823 */ /* 0x000fca000000080a */
[-C--:B------:R-:W-:Y:S02]  /*03c0*/  FSEL R13, R3, R10.reuse, P2 ;  /* 0x0000000a030d7208 */ /* 0x080fe40001000000 */
[----:B------:R-:W-:Y:S01]  /*03d0*/  FSEL R3, R10, -R10, P2 ;  /* 0x8000000a0a037208 */ /* 0x000fe20001000000 */
[----:B0-----:R-:W-:-:S04]  /*03e0*/  DFMA R10, R6, -R8, 1 ;  /* 0x3ff00000060a742b */ /* 0x001fc80000000808 */
[----:B------:R-:W-:Y:S01]  /*03f0*/  @!P0 FFMA R13, R0, 1.6832555532455444336, R3 ;  /* 0x3fd774eb000d8823 */ /* 0x000fe20000000003 */
[----:B------:R-:W-:-:S03]  /*0400*/  IMAD.MOV.U32 R0, RZ, RZ, 0x4016cbe4 ;  /* 0x4016cbe4ff007424 */ /* 0x000fc600078e00ff */
[----:B------:R-:W-:Y:S02]  /*0410*/  DFMA R10, R10, R10, R10 ;  /* 0x0000000a0a0a722b */ /* 0x000fe4000000000a */
[----:B------:R-:W-:Y:S02]  /*0420*/  @!P3 FSEL R13, R0, 0.78539818525314331055, !P0 ;  /* 0x3f490fdb000db808 */ /* 0x000fe40004000000 */
[----:B------:R-:W-:Y:S02]  /*0430*/  @!P1 FSEL R13, RZ, 3.1415927410125732422, P0 ;  /* 0x40490fdbff0d9808 */ /* 0x000fe40000000000 */
[----:B------:R-:W-:Y:S02]  /*0440*/  FSETP.NAN.AND P0, PT, R5, R5, PT ;  /* 0x000000050500720b */ /* 0x000fe40003f08000 */
[----:B------:R-:W-:Y:S01]  /*0450*/  LOP3.LUT R2, R13, 0x80000000, R2, 0xb8, !PT ;  /* 0x800000000d027812 */ /* 0x000fe200078eb802 */
[----:B------:R-:W-:-:S03]  /*0460*/  DFMA R10, R6, R10, R6 ;  /* 0x0000000a060a722b */ /* 0x000fc60000000006 */
[----:B------:R-:W-:-:S05]  /*0470*/  FSEL R12, R5, R2, P0 ;  /* 0x00000002050c7208 */ /* 0x000fca0000000000 */
[C---:B------:R-:W-:Y:S01]  /*0480*/  DFMA R2, R10.reuse, -R8, 1 ;  /* 0x3ff000000a02742b */ /* 0x040fe20000000808 */
[----:B------:R-:W0:Y:S07]  /*0490*/  F2F.F64.F32 R12, R12 ;  /* 0x0000000c000c7310 */ /* 0x000e2e0000201800 */
[----:B------:R-:W-:-:S08]  /*04a0*/  DFMA R2, R10, R2, R10 ;  /* 0x000000020a02722b */ /* 0x000fd0000000000a */
[----:B0-----:R-:W-:Y:S01]  /*04b0*/  DMUL R6, R12, R2 ;  /* 0x000000020c067228 */ /* 0x001fe20000000000 */
[----:B------:R-:W-:-:S07]  /*04c0*/  FSETP.GEU.AND P1, PT, |R13|, 6.5827683646048100446e-37, PT ;  /* 0x036000000d00780b */ /* 0x000fce0003f2e200 */
[----:B------:R-:W-:-:S08]  /*04d0*/  DFMA R8, R6, -R8, R12 ;  /* 0x800000080608722b */ /* 0x000fd0000000000c */
[----:B------:R-:W-:-:S10]  /*04e0*/  DFMA R2, R2, R8, R6 ;  /* 0x000000080202722b */ /* 0x000fd40000000006 */
[----:B------:R-:W-:-:S05]  /*04f0*/  FFMA R0, RZ, 2.1426990032196044922, R3 ;  /* 0x400921fbff007823 */ /* 0x000fca0000000003 */
[----:B------:R-:W-:-:S13]  /*0500*/  FSETP.GT.AND P0, PT, |R0|, 1.469367938527859385e-39, PT ;  /* 0x001000000000780b */ /* 0x000fda0003f04200 */
[----:B------:R-:W-:Y:S05]  /*0510*/  @P0 BRA P1, `(.L_x_4) ;  /* 0x0000000000100947 */ /* 0x000fea0000800000 */
[----:B------:R-:W-:-:S07]  /*0520*/  MOV R0, 0x540 ;  /* 0x0000054000007802 */ /* 0x000fce0000000f00 */
[----:B------:R-:W-:Y:S05]  /*0530*/  CALL.REL.NOINC `($__internal_0_$__cuda_sm20_div_rn_f64_full) ;  /* 0x0000000000e47944 */ /* 0x000fea0003c00000 */
[----:B------:R-:W-:Y:S02]  /*0540*/  IMAD.MOV.U32 R2, RZ, RZ, R12 ;  /* 0x000000ffff027224 */ /* 0x000fe400078e000c */
[----:B------:R-:W-:-:S07]  /*0550*/  IMAD.MOV.U32 R3, RZ, RZ, R13 ;  /* 0x000000ffff037224 */ /* 0x000fce00078e000d */
.L_x_4:
[----:B------:R-:W-:Y:S05]  /*0560*/  BSYNC.RECONVERGENT B0 ;  /* 0x0000000000007941 */ /* 0x000fea0003800200 */
.L_x_3:
[----:B------:R-:W0:Y:S02]  /*0570*/  F2F.F32.F64 R2, R2 ;  /* 0x0000000200027310 */ /* 0x000e240000301000 */
[----:B0-----:R-:W-:-:S04]  /*0580*/  FSETP.GEU.AND P0, PT, R2, 0.125, PT ;  /* 0x3e0000000200780b */ /* 0x001fc80003f0e000 */
[----:B------:R-:W-:-:S13]  /*0590*/  FSETP.LTU.OR P0, PT, R2, -0.125, P0 ;  /* 0xbe0000000200780b */ /* 0x000fda0000709400 */
[----:B------:R-:W0:Y:S02]  /*05a0*/  @!P0 LDC.64 R6, c[0x0][0x390] ;  /* 0x0000e400ff068b82 */ /* 0x000e240000000a00 */
[----:B0-----:R-:W-:-:S05]  /*05b0*/  @!P0 IMAD.WIDE R6, R4, 0x4, R6 ;  /* 0x0000000404068825 */ /* 0x001fca00078e0206 */
[----:B------:R0:W-:Y:S01]  /*05c0*/  @!P0 STG.E desc[UR4][R6.64], RZ ;  /* 0x000000ff06008986 */ /* 0x0001e2000c101904 */
[----:B------:R-:W-:Y:S05]  /*05d0*/  @!P0 EXIT ;  /* 0x000000000000894d */ /* 0x000fea0003800000 */
[----:B------:R-:W-:-:S04]  /*05e0*/  FSETP.GEU.AND P0, PT, R2, 0.375, PT ;  /* 0x3ec000000200780b */ /* 0x000fc80003f0e000 */
[----:B------:R-:W-:-:S13]  /*05f0*/  FSETP.LTU.OR P0, PT, R2, 0.125, P0 ;  /* 0x3e0000000200780b */ /* 0x000fda0000709400 */
[----:B0-----:R-:W0:Y:S01]  /*0600*/  @!P0 LDC.64 R6, c[0x0][0x390] ;  /* 0x0000e400ff068b82 */ /* 0x001e220000000a00 */
[----:B------:R-:W-:Y:S02]  /*0610*/  @!P0 IMAD.MOV.U32 R3, RZ, RZ, 0x1 ;  /* 0x00000001ff038424 */ /* 0x000fe400078e00ff */
[----:B0-----:R-:W-:-:S05]  /*0620*/  @!P0 IMAD.WIDE R6, R4, 0x4, R6 ;  /* 0x0000000404068825 */ /* 0x001fca00078e0206 */
[----:B------:R0:W-:Y:S01]  /*0630*/  @!P0 STG.E desc[UR4][R6.64], R3 ;  /* 0x0000000306008986 */ /* 0x0001e2000c101904 */
[----:B------:R-:W-:Y:S05]  /*0640*/  @!P0 EXIT ;  /* 0x000000000000894d */ /* 0x000fea0003800000 */
[----:B------:R-:W-:-:S04]  /*0650*/  FSETP.GEU.AND P0, PT, R2, 0.625, PT ;  /* 0x3f2000000200780b */ /* 0x000fc80003f0e000 */
[----:B------:R-:W-:-:S13]  /*0660*/  FSETP.LTU.OR P0, PT, R2, 0.375, P0 ;  /* 0x3ec000000200780b */ /* 0x000fda0000709400 */
[----:B0-----:R-:W0:Y:S01]  /*0670*/  @!P0 LDC.64 R6, c[0x0][0x390] ;  /* 0x0000e400ff068b82 */ /* 0x001e220000000a00 */
[----:B------:R-:W-:Y:S02]  /*0680*/  @!P0 IMAD.MOV.U32 R3, RZ, RZ, 0x2 ;  /* 0x00000002ff038424 */ /* 0x000fe400078e00ff */
[----:B0-----:R-:W-:-:S05]  /*0690*/  @!P0 IMAD.WIDE R6, R4, 0x4, R6 ;  /* 0x0000000404068825 */ /* 0x001fca00078e0206 */
[----:B------:R0:W-:Y:S01]  /*06a0*/  @!P0 STG.E desc[UR4][R6.64], R3 ;  /* 0x0000000306008986 */ /* 0x0001e2000c101904 */
[----:B------:R-:W-:Y:S05]  /*06b0*/  @!P0 EXIT ;  /* 0x000000000000894d */ /* 0x000fea0003800000 */
[----:B------:R-:W-:-:S04]  /*06c0*/  FSETP.GEU.AND P0, PT, R2, 0.875, PT ;  /* 0x3f6000000200780b */ /* 0x000fc80003f0e000 */
[----:B------:R-:W-:-:S13]  /*06d0*/  FSETP.LTU.OR P0, PT, R2, 0.625, P0 ;  /* 0x3f2000000200780b */ /* 0x000fda0000709400 */
[----:B0-----:R-:W0:Y:S01]  /*06e0*/  @!P0 LDC.64 R6, c[0x0][0x390] ;  /* 0x0000e400ff068b82 */ /* 0x001e220000000a00 */
[----:B------:R-:W-:Y:S02]  /*06f0*/  @!P0 IMAD.MOV.U32 R3, RZ, RZ, 0x3 ;  /* 0x00000003ff038424 */ /* 0x000fe400078e00ff */
[----:B0-----:R-:W-:-:S05]  /*0700*/  @!P0 IMAD.WIDE R6, R4, 0x4, R6 ;  /* 0x0000000404068825 */ /* 0x001fca00078e0206 */
[----:B------:R0:W-:Y:S01]  /*0710*/  @!P0 STG.E desc[UR4][R6.64], R3 ;  /* 0x0000000306008986 */ /* 0x0001e2000c101904 */
[----:B------:R-:W-:Y:S05]  /*0720*/  @!P0 EXIT ;  /* 0x000000000000894d */ /* 0x000fea0003800000 */
[----:B------:R-:W-:-:S04]  /*0730*/  FSETP.GEU.AND P0, PT, R2, -0.875, PT ;  /* 0xbf6000000200780b */ /* 0x000fc80003f0e000 */
[----:B------:R-:W-:-:S13]  /*0740*/  FSETP.LTU.AND P0, PT, R2, 0.875, P0 ;  /* 0x3f6000000200780b */ /* 0x000fda0000709000 */
[----:B0-----:R-:W0:Y:S01]  /*0750*/  @!P0 LDC.64 R6, c[0x0][0x390] ;  /* 0x0000e400ff068b82 */ /* 0x001e220000000a00 */
[----:B------:R-:W-:Y:S02]  /*0760*/  @!P0 IMAD.MOV.U32 R3, RZ, RZ, 0x4 ;  /* 0x00000004ff038424 */ /* 0x000fe400078e00ff */
[----:B0-----:R-:W-:-:S05]  /*0770*/  @!P0 IMAD.WIDE R6, R4, 0x4, R6 ;  /* 0x0000000404068825 */ /* 0x001fca00078e0206 */
[----:B------:R0:W-:Y:S01]  /*0780*/  @!P0 STG.E desc[UR4][R6.64], R3 ;  /* 0x0000000306008986 */ /* 0x0001e2000c101904 */
[----:B------:R-:W-:Y:S05]  /*0790*/  @!P0 EXIT ;  /* 0x000000000000894d */ /* 0x000fea0003800000 */
[----:B------:R-:W-:-:S04]  /*07a0*/  FSETP.GEU.AND P0, PT, R2, -0.625, PT ;  /* 0xbf2000000200780b */ /* 0x000fc80003f0e000 */
[----:B------:R-:W-:-:S13]  /*07b0*/  FSETP.LTU.OR P0, PT, R2, -0.875, P0 ;  /* 0xbf6000000200780b */ /* 0x000fda0000709400 */
[----:B0-----:R-:W0:Y:S01]  /*07c0*/  @!P0 LDC.64 R6, c[0x0][0x390] ;  /* 0x0000e400ff068b82 */ /* 0x001e220000000a00 */
[----:B------:R-:W-:Y:S02]  /*07d0*/  @!P0 IMAD.MOV.U32 R3, RZ, RZ, 0x5 ;  /* 0x00000005ff038424 */ /* 0x000fe400078e00ff */
[----:B0-----:R-:W-:-:S05]  /*07e0*/  @!P0 IMAD.WIDE R6, R4, 0x4, R6 ;  /* 0x0000000404068825 */ /* 0x001fca00078e0206 */
[----:B------:R0:W-:Y:S01]  /*07f0*/  @!P0 STG.E desc[UR4][R6.64], R3 ;  /* 0x0000000306008986 */ /* 0x0001e2000c101904 */
[----:B------:R-:W-:Y:S05]  /*0800*/  @!P0 EXIT ;  /* 0x000000000000894d */ /* 0x000fea0003800000 */
[----:B------:R-:W-:-:S04]  /*0810*/  FSETP.GEU.AND P0, PT, R2, -0.375, PT ;  /* 0xbec000000200780b */ /* 0x000fc80003f0e000 */
[----:B------:R-:W-:-:S13]  /*0820*/  FSETP.LTU.OR P0, PT, R2, -0.625, P0 ;  /* 0xbf2000000200780b */ /* 0x000fda0000709400 */
[----:B0-----:R-:W0:Y:S01]  /*0830*/  @!P0 LDC.64 R2, c[0x0][0x390] ;  /* 0x0000e400ff028b82 */ /* 0x001e220000000a00 */
[----:B------:R-:W-:Y:S02]  /*0840*/  @!P0 IMAD.MOV.U32 R5, RZ, RZ, 0x6 ;  /* 0x00000006ff058424 */ /* 0x000fe400078e00ff */
[----:B0-----:R-:W-:-:S05]  /*0850*/  @!P0 IMAD.WIDE R2, R4, 0x4, R2 ;  /* 0x0000000404028825 */ /* 0x001fca00078e0202 */
[----:B------:R0:W-:Y:S01]  /*0860*/  @!P0 STG.E desc[UR4][R2.64], R5 ;  /* 0x0000000502008986 */ /* 0x0001e2000c101904 */
[----:B------:R-:W-:Y:S05]  /*0870*/  @!P0 EXIT ;  /* 0x000000000000894d */ /* 0x000fea0003800000 */
[----:B0-----:R-:W0:Y:S01]  /*0880*/  LDC.64 R2, c[0x0][0x390] ;  /* 0x0000e400ff027b82 */ /* 0x001e220000000a00 */
[----:B------:R-:W-:Y:S02]  /*0890*/  IMAD.MOV.U32 R5, RZ, RZ, 0x7 ;  /* 0x00000007ff057424 */ /* 0x000fe400078e00ff */
[----:B0-----:R-:W-:-:S05]  /*08a0*/  IMAD.WIDE R2, R4, 0x4, R2 ;  /* 0x0000000404027825 */ /* 0x001fca00078e0202 */
[----:B------:R-:W-:Y:S01]  /*08b0*/  STG.E desc[UR4][R2.64], R5 ;  /* 0x0000000502007986 */ /* 0x000fe2000c101904 */
[----:B------:R-:W-:Y:S05]  /*08c0*/  EXIT ;  /* 0x000000000000794d */ /* 0x000fea0003800000 */
        .weak           $__internal_0_$__cuda_sm20_div_rn_f64_full
        .type           $__internal_0_$__cuda_sm20_div_rn_f64_full,@function
        .size           $__internal_0_$__cuda_sm20_div_rn_f64_full,($__internal_1_$__cuda_sm3x_div_rn_noftz_f32_slowpath - $__internal_0_$__cuda_sm20_div_rn_f64_full)
$__internal_0_$__cuda_sm20_div_rn_f64_full:
[----:B------:R-:W-:Y:S01]  /*08d0*/  IMAD.MOV.U32 R3, RZ, RZ, 0x3ff921fb ;  /* 0x3ff921fbff037424 */ /* 0x000fe200078e00ff */
[----:B------:R-:W-:Y:S01]  /*08e0*/  BSSY.RECONVERGENT B1, `(.L_x_5) ;  /* 0x000004c000017945 */ /* 0x000fe20003800200 */
[----:B------:R-:W-:Y:S02]  /*08f0*/  IMAD.MOV.U32 R2, RZ, RZ, 0x54411744 ;  /* 0x54411744ff027424 */ /* 0x000fe400078e00ff */
[----:B------:R-:W0:Y:S01]  /*0900*/  MUFU.RCP64H R9, R3 ;  /* 0x0000000300097308 */ /* 0x000e220000001800 */
[----:B------:R-:W-:Y:S02]  /*0910*/  IMAD.MOV.U32 R8, RZ, RZ, 0x1 ;  /* 0x00000001ff087424 */ /* 0x000fe400078e00ff */
[----:B------:R-:W-:Y:S02]  /*0920*/  IMAD.MOV.U32 R7, RZ, RZ, R13 ;  /* 0x000000ffff077224 */ /* 0x000fe400078e000d */
[----:B------:R-:W-:Y:S02]  /*0930*/  IMAD.MOV.U32 R13, RZ, RZ, 0x1ca00000 ;  /* 0x1ca00000ff0d7424 */ /* 0x000fe400078e00ff */
[----:B------:R-:W-:Y:S01]  /*0940*/  IMAD.MOV.U32 R6, RZ, RZ, R12 ;  /* 0x000000ffff067224 */ /* 0x000fe200078e000c */
[C---:B------:R-:W-:Y:S01]  /*0950*/  FSETP.GEU.AND P1, PT, |R7|.reuse, 1.469367938527859385e-39, PT ;  /* 0x001000000700780b */ /* 0x040fe20003f2e200 */
[----:B------:R-:W-:Y:S01]  /*0960*/  IMAD.MOV.U32 R19, RZ, RZ, 0x40000000 ;  /* 0x40000000ff137424 */ /* 0x000fe200078e00ff */
[----:B------:R-:W-:-:S03]  /*0970*/  LOP3.LUT R5, R7, 0x7ff00000, RZ, 0xc0, !PT ;  /* 0x7ff0000007057812 */ /* 0x000fc600078ec0ff */
[----:B------:R-:W-:Y:S01]  /*0980*/  VIADD R20, R19, 0xffffffff ;  /* 0xffffffff13147836 */ /* 0x000fe20000000000 */
[----:B------:R-:W-:Y:S01]  /*0990*/  ISETP.GE.U32.AND P0, PT, R5, 0x40000000, PT ;  /* 0x400000000500780c */ /* 0x000fe20003f06070 */
[----:B------:R-:W-:Y:S01]  /*09a0*/  IMAD.MOV.U32 R18, RZ, RZ, R5 ;  /* 0x000000ffff127224 */ /* 0x000fe200078e0005 */
[----:B0-----:R-:W-:Y:S02]  /*09b0*/  DFMA R10, R8, -R2, 1 ;  /* 0x3ff00000080a742b */ /* 0x001fe40000000802 */
[----:B------:R-:W-:-:S06]  /*09c0*/  SEL R13, R13, 0x63400000, !P0 ;  /* 0x634000000d0d7807 */ /* 0x000fcc0004000000 */
[----:B------:R-:W-:-:S08]  /*09d0*/  DFMA R10, R10, R10, R10 ;  /* 0x0000000a0a0a722b */ /* 0x000fd0000000000a */
[----:B------:R-:W-:Y:S01]  /*09e0*/  DFMA R14, R8, R10, R8 ;  /* 0x0000000a080e722b */ /* 0x000fe20000000008 */
[C-C-:B------:R-:W-:Y:S01]  /*09f0*/  @!P1 LOP3.LUT R10, R13.reuse, 0x80000000, R7.reuse, 0xf8, !PT ;  /* 0x800000000d0a9812 */ /* 0x140fe200078ef807 */
[----:B------:R-:W-:Y:S01]  /*0a00*/  IMAD.MOV.U32 R8, RZ, RZ, R6 ;  /* 0x000000ffff087224 */ /* 0x000fe200078e0006 */
[----:B------:R-:W-:Y:S02]  /*0a10*/  LOP3.LUT R9, R13, 0x800fffff, R7, 0xf8, !PT ;  /* 0x800fffff0d097812 */ /* 0x000fe400078ef807 */
[----:B------:R-:W-:Y:S01]  /*0a20*/  @!P1 LOP3.LUT R11, R10, 0x100000, RZ, 0xfc, !PT ;  /* 0x001000000a0b9812 */ /* 0x000fe200078efcff */
[----:B------:R-:W-:Y:S02]  /*0a30*/  @!P1 IMAD.MOV.U32 R10, RZ, RZ, RZ ;  /* 0x000000ffff0a9224 */ /* 0x000fe400078e00ff */
[----:B------:R-:W-:-:S04]  /*0a40*/  DFMA R16, R14, -R2, 1 ;  /* 0x3ff000000e10742b */ /* 0x000fc80000000802 */
[----:B------:R-:W-:-:S04]  /*0a50*/  @!P1 DFMA R8, R8, 2, -R10 ;  /* 0x400000000808982b */ /* 0x000fc8000000080a */
[----:B------:R-:W-:-:S06]  /*0a60*/  DFMA R16, R14, R16, R14 ;  /* 0x000000100e10722b */ /* 0x000fcc000000000e */
[----:B------:R-:W-:Y:S02]  /*0a70*/  @!P1 LOP3.LUT R18, R9, 0x7ff00000, RZ, 0xc0, !PT ;  /* 0x7ff0000009129812 */ /* 0x000fe400078ec0ff */
[----:B------:R-:W-:-:S03]  /*0a80*/  DMUL R10, R16, R8 ;  /* 0x00000008100a7228 */ /* 0x000fc60000000000 */
[----:B------:R-:W-:-:S05]  /*0a90*/  VIADD R12, R18, 0xffffffff ;  /* 0xffffffff120c7836 */ /* 0x000fca0000000000 */
[----:B------:R-:W-:Y:S01]  /*0aa0*/  DFMA R14, R10, -R2, R8 ;  /* 0x800000020a0e722b */ /* 0x000fe20000000008 */
[----:B------:R-:W-:-:S04]  /*0ab0*/  ISETP.GT.U32.AND P0, PT, R12, 0x7feffffe, PT ;  /* 0x7feffffe0c00780c */ /* 0x000fc80003f04070 */
[----:B------:R-:W-:-:S03]  /*0ac0*/  ISETP.GT.U32.OR P0, PT, R20, 0x7feffffe, P0 ;  /* 0x7feffffe1400780c */ /* 0x000fc60000704470 */
[----:B------:R-:W-:-:S10]  /*0ad0*/  DFMA R10, R16, R14, R10 ;  /* 0x0000000e100a722b */ /* 0x000fd4000000000a */
[----:B------:R-:W-:Y:S05]  /*0ae0*/  @P0 BRA `(.L_x_6) ;  /* 0x0000000000680947 */ /* 0x000fea0003800000 */
[----:B------:R-:W-:-:S05]  /*0af0*/  IMAD.MOV.U32 R6, RZ, RZ, 0x40000000 ;  /* 0x40000000ff067424 */ /* 0x000fca00078e00ff */
[----:B------:R-:W-:-:S04]  /*0b00*/  VIADDMNMX R5, R5, -R6, 0xb9600000, !PT ;  /* 0xb960000005057446 */ /* 0x000fc80007800906 */
[----:B------:R-:W-:-:S05]  /*0b10*/  VIMNMX R6, PT, PT, R5, 0x46a00000, PT ;  /* 0x46a0000005067848 */ /* 0x000fca0003fe0100 */
[----:B------:R-:W-:Y:S02]  /*0b20*/  IMAD.IADD R14, R6, 0x1, -R13 ;  /* 0x00000001060e7824 */ /* 0x000fe400078e0a0d */
[----:B------:R-:W-:Y:S02]  /*0b30*/  IMAD.MOV.U32 R6, RZ, RZ, RZ ;  /* 0x000000ffff067224 */ /* 0x000fe400078e00ff */
[----:B------:R-:W-:-:S06]  /*0b40*/  VIADD R7, R14, 0x7fe00000 ;  /* 0x7fe000000e077836 */ /* 0x000fcc0000000000 */
[----:B------:R-:W-:-:S10]  /*0b50*/  DMUL R12, R10, R6 ;  /* 0x000000060a0c7228 */ /* 0x000fd40000000000 */
[----:B------:R-:W-:-:S13]  /*0b60*/  FSETP.GTU.AND P0, PT, |R13|, 1.469367938527859385e-39, PT ;  /* 0x001000000d00780b */ /* 0x000fda0003f0c200 */
[----:B------:R-:W-:Y:S05]  /*0b70*/  @P0 BRA `(.L_x_7) ;  /* 0x0000000000880947 */ /* 0x000fea0003800000 */
[----:B------:R-:W-:Y:S01]  /*0b80*/  DFMA R2, R10, -R2, R8 ;  /* 0x800000020a02722b */ /* 0x000fe20000000008 */
[----:B------:R-:W-:-:S09]  /*0b90*/  IMAD.MOV.U32 R6, RZ, RZ, RZ ;  /* 0x000000ffff067224 */ /* 0x000fd200078e00ff */
[C---:B------:R-:W-:Y:S02]  /*0ba0*/  FSETP.NEU.AND P0, PT, R3.reuse, RZ, PT ;  /* 0x000000ff0300720b */ /* 0x040fe40003f0d000 */
[----:B------:R-:W-:-:S04]  /*0bb0*/  LOP3.LUT R2, R3, 0x400921fb, RZ, 0x3c, !PT ;  /* 0x400921fb03027812 */ /* 0x000fc800078e3cff */
[----:B------:R-:W-:-:S04]  /*0bc0*/  LOP3.LUT R5, R2, 0x80000000, RZ, 0xc0, !PT ;  /* 0x8000000002057812 */ /* 0x000fc800078ec0ff */
[----:B------:R-:W-:-:S03]  /*0bd0*/  LOP3.LUT R7, R5, R7, RZ, 0xfc, !PT ;  /* 0x0000000705077212 */ /* 0x000fc600078efcff */
[----:B------:R-:W-:Y:S05]  /*0be0*/  @!P0 BRA `(.L_x_7) ;  /* 0x00000000006c8947 */ /* 0x000fea0003800000 */
[----:B------:R-:W-:Y:S01]  /*0bf0*/  IMAD.MOV R3, RZ, RZ, -R14 ;  /* 0x000000ffff037224 */ /* 0x000fe200078e0a0e */
[----:B------:R-:W-:Y:S01]  /*0c00*/  DMUL.RP R6, R10, R6 ;  /* 0x000000060a067228 */ /* 0x000fe20000008000 */
[----:B------:R-:W-:-:S06]  /*0c10*/  IMAD.MOV.U32 R2, RZ, RZ, RZ ;  /* 0x000000ffff027224 */ /* 0x000fcc00078e00ff */
[----:B------:R-:W-:-:S03]  /*0c20*/  DFMA R2, R12, -R2, R10 ;  /* 0x800000020c02722b */ /* 0x000fc6000000000a */
[----:B------:R-:W-:-:S03]  /*0c30*/  LOP3.LUT R5, R7, R5, RZ, 0x3c, !PT ;  /* 0x0000000507057212 */ /* 0x000fc600078e3cff */
[----:B------:R-:W-:-:S04]  /*0c40*/  IADD3 R2, PT, PT, -R14, -0x43300000, RZ ;  /* 0xbcd000000e027810 */ /* 0x000fc80007ffe1ff */
[----:B------:R-:W-:-:S04]  /*0c50*/  FSETP.NEU.AND P0, PT, |R3|, R2, PT ;  /* 0x000000020300720b */ /* 0x000fc80003f0d200 */
[----:B------:R-:W-:Y:S02]  /*0c60*/  FSEL R12, R6, R12, !P0 ;  /* 0x0000000c060c7208 */ /* 0x000fe40004000000 */
[----:B------:R-:W-:Y:S01]  /*0c70*/  FSEL R13, R5, R13, !P0 ;  /* 0x0000000d050d7208 */ /* 0x000fe20004000000 */
[----:B------:R-:W-:Y:S06]  /*0c80*/  BRA `(.L_x_7) ;  /* 0x0000000000447947 */ /* 0x000fec0003800000 */
.L_x_6:
[----:B------:R-:W-:-:S14]  /*0c90*/  DSETP.NAN.AND P0, PT, R6, R6, PT ;  /* 0x000000060600722a */ /* 0x000fdc0003f08000 */
[----:B------:R-:W-:Y:S05]  /*0ca0*/  @P0 BRA `(.L_x_8) ;  /* 0x0000000000340947 */ /* 0x000fea0003800000 */
[----:B------:R-:W-:Y:S01]  /*0cb0*/  ISETP.NE.AND P0, PT, R18, R19, PT ;  /* 0x000000131200720c */ /* 0x000fe20003f05270 */
[----:B------:R-:W-:Y:S02]  /*0cc0*/  IMAD.MOV.U32 R12, RZ, RZ, 0x0 ;  /* 0x00000000ff0c7424 */ /* 0x000fe400078e00ff */
[----:B------:R-:W-:-:S10]  /*0cd0*/  IMAD.MOV.U32 R13, RZ, RZ, -0x80000 ;  /* 0xfff80000ff0d7424 */ /* 0x000fd400078e00ff */
[----:B------:R-:W-:Y:S05]  /*0ce0*/  @!P0 BRA `(.L_x_7) ;  /* 0x00000000002c8947 */ /* 0x000fea0003800000 */
[----:B------:R-:W-:Y:S02]  /*0cf0*/  ISETP.NE.AND P0, PT, R18, 0x7ff00000, PT ;  /* 0x7ff000001200780c */ /* 0x000fe40003f05270 */
[----:B------:R-:W-:Y:S02]  /*0d00*/  LOP3.LUT R6, R7, 0x400921fb, RZ, 0x3c, !PT ;  /* 0x400921fb07067812 */ /* 0x000fe400078e3cff */
[----:B------:R-:W-:Y:S02]  /*0d10*/  ISETP.EQ.OR P0, PT, R19, RZ, !P0 ;  /* 0x000000ff1300720c */ /* 0x000fe40004702670 */
[----:B------:R-:W-:-:S11]  /*0d20*/  LOP3.LUT R13, R6, 0x80000000, RZ, 0xc0, !PT ;  /* 0x80000000060d7812 */ /* 0x000fd600078ec0ff */
[----:B------:R-:W-:Y:S01]  /*0d30*/  @P0 LOP3.LUT R2, R13, 0x7ff00000, RZ, 0xfc, !PT ;  /* 0x7ff000000d020812 */ /* 0x000fe200078efcff */
[----:B------:R-:W-:Y:S02]  /*0d40*/  @!P0 IMAD.MOV.U32 R12, RZ, RZ, RZ ;  /* 0x000000ffff0c8224 */ /* 0x000fe400078e00ff */
[----:B------:R-:W-:Y:S02]  /*0d50*/  @P0 IMAD.MOV.U32 R12, RZ, RZ, RZ ;  /* 0x000000ffff0c0224 */ /* 0x000fe400078e00ff */
[----:B------:R-:W-:Y:S01]  /*0d60*/  @P0 IMAD.MOV.U32 R13, RZ, RZ, R2 ;  /* 0x000000ffff0d0224 */ /* 0x000fe200078e0002 */
[----:B------:R-:W-:Y:S06]  /*0d70*/  BRA `(.L_x_7) ;  /* 0x0000000000087947 */ /* 0x000fec0003800000 */
.L_x_8:
[----:B------:R-:W-:Y:S01]  /*0d80*/  LOP3.LUT R13, R7, 0x80000, RZ, 0xfc, !PT ;  /* 0x00080000070d7812 */ /* 0x000fe200078efcff */
[----:B------:R-:W-:-:S07]  /*0d90*/  IMAD.MOV.U32 R12, RZ, RZ, R6 ;  /* 0x000000ffff0c7224 */ /* 0x000fce00078e0006 */
.L_x_7:
[----:B------:R-:W-:Y:S05]  /*0da0*/  BSYNC.RECONVERGENT B1 ;  /* 0x0000000000017941 */ /* 0x000fea0003800200 */
.L_x_5:
[----:B------:R-:W-:Y:S02]  /*0db0*/  IMAD.MOV.U32 R2, RZ, RZ, R0 ;  /* 0x000000ffff027224 */ /* 0x000fe400078e0000 */
[----:B------:R-:W-:-:S04]  /*0dc0*/  IMAD.MOV.U32 R3, RZ, RZ, 0x0 ;  /* 0x00000000ff037424 */ /* 0x000fc800078e00ff */
[----:B------:R-:W-:Y:S05]  /*0dd0*/  RET.REL.NODEC R2 `(_Z17theta_calc_kernelPfS_Piii) ;  /* 0xfffffff002887950 */ /* 0x000fea0003c3ffff */
        .weak           $__internal_1_$__cuda_sm3x_div_rn_noftz_f32_slowpath
        .type           $__internal_1_$__cuda_sm3x_div_rn_noftz_f32_slowpath,@function
        .size           $__internal_1_$__cuda_sm3x_div_rn_noftz_f32_slowpath,(.L_x_39 - $__internal_1_$__cuda_sm3x_div_rn_noftz_f32_slowpath)
$__internal_1_$__cuda_sm3x_div_rn_noftz_f32_slowpath:
[--C-:B------:R-:W-:Y:S01]  /*0de0*/  SHF.R.U32.HI R8, RZ, 0x17, R3.reuse ;  /* 0x00000017ff087819 */ /* 0x100fe20000011603 */
[----:B------:R-:W-:Y:S01]  /*0df0*/  BSSY.RECONVERGENT B1, `(.L_x_9) ;  /* 0x0000064000017945 */ /* 0x000fe20003800200 */
[--C-:B------:R-:W-:Y:S01]  /*0e00*/  SHF.R.U32.HI R7, RZ, 0x17, R0.reuse ;  /* 0x00000017ff077819 */ /* 0x100fe20000011600 */
[----:B------:R-:W-:Y:S01]  /*0e10*/  IMAD.MOV.U32 R10, RZ, RZ, R0 ;  /* 0x000000ffff0a7224 */ /* 0x000fe200078e0000 */
[----:B------:R-:W-:Y:S01]  /*0e20*/  LOP3.LUT R9, R8, 0xff, RZ, 0xc0, !PT ;  /* 0x000000ff08097812 */ /* 0x000fe200078ec0ff */
[----:B------:R-:W-:Y:S01]  /*0e30*/  IMAD.MOV.U32 R11, RZ, RZ, R3 ;  /* 0x000000ffff0b7224 */ /* 0x000fe200078e0003 */
[----:B------:R-:W-:-:S03]  /*0e40*/  LOP3.LUT R8, R7, 0xff, RZ, 0xc0, !PT ;  /* 0x000000ff07087812 */ /* 0x000fc600078ec0ff */
[----:B------:R-:W-:Y:S02]  /*0e50*/  VIADD R13, R9, 0xffffffff ;  /* 0xffffffff090d7836 */ /* 0x000fe40000000000 */
[----:B------:R-:W-:-:S03]  /*0e60*/  VIADD R12, R8, 0xffffffff ;  /* 0xffffffff080c7836 */ /* 0x000fc60000000000 */
[----:B------:R-:W-:-:S04]  /*0e70*/  ISETP.GT.U32.AND P0, PT, R13, 0xfd, PT ;  /* 0x000000fd0d00780c */ /* 0x000fc80003f04070 */
[----:B------:R-:W-:-:S13]  /*0e80*/  ISETP.GT.U32.OR P0, PT, R12, 0xfd, P0 ;  /* 0x000000fd0c00780c */ /* 0x000fda0000704470 */
[----:B------:R-:W-:Y:S01]  /*0e90*/  @!P0 IMAD.MOV.U32 R7, RZ, RZ, RZ ;  /* 0x000000ffff078224 */ /* 0x000fe200078e00ff */
[----:B------:R-:W-:Y:S06]  /*0ea0*/  @!P0 BRA `(.L_x_10) ;  /* 0x00000000005c8947 */ /* 0x000fec0003800000 */
[----:B------:R-:W-:Y:S02]  /*0eb0*/  FSETP.GTU.FTZ.AND P1, PT, |R3|, +INF , PT ;  /* 0x7f8000000300780b */ /* 0x000fe40003f3c200 */
[----:B------:R-:W-:-:S04]  /*0ec0*/  FSETP.GTU.FTZ.AND P0, PT, |R0|, +INF , PT ;  /* 0x7f8000000000780b */ /* 0x000fc80003f1c200 */
[----:B------:R-:W-:-:S13]  /*0ed0*/  PLOP3.LUT P0, PT, P0, P1, PT, 0xf8, 0x8f ;  /* 0x00000000008f781c */ /* 0x000fda0000703f70 */
[----:B------:R-:W-:Y:S05]  /*0ee0*/  @P0 BRA `(.L_x_11) ;  /* 0x00000004004c0947 */ /* 0x000fea0003800000 */
[----:B------:R-:W-:-:S13]  /*0ef0*/  LOP3.LUT P0, RZ, R11, 0x7fffffff, R10, 0xc8, !PT ;  /* 0x7fffffff0bff7812 */ /* 0x000fda000780c80a */
[----:B------:R-:W-:Y:S05]  /*0f00*/  @!P0 BRA `(.L_x_12) ;  /* 0x00000004003c8947 */ /* 0x000fea0003800000 */
[C---:B------:R-:W-:Y:S02]  /*0f10*/  FSETP.NEU.FTZ.AND P3, PT, |R0|.reuse, +INF , PT ;  /* 0x7f8000000000780b */ /* 0x040fe40003f7d200 */
[----:B------:R-:W-:Y:S02]  /*0f20*/  FSETP.NEU.FTZ.AND P1, PT, |R3|, +INF , PT ;  /* 0x7f8000000300780b */ /* 0x000fe40003f3d200 */
[----:B------:R-:W-:-:S11]  /*0f30*/  FSETP.NEU.FTZ.AND P0, PT, |R0|, +INF , PT ;  /* 0x7f8000000000780b */ /* 0x000fd60003f1d200 */
[----:B------:R-:W-:Y:S05]  /*0f40*/  @!P1 BRA !P3, `(.L_x_12) ;  /* 0x00000004002c9947 */ /* 0x000fea0005800000 */
[----:B------:R-:W-:-:S04]  /*0f50*/  LOP3.LUT P3, RZ, R10, 0x7fffffff, RZ, 0xc0, !PT ;  /* 0x7fffffff0aff7812 */ /* 0x000fc8000786c0ff */
[----:B------:R-:W-:-:S13]  /*0f60*/  PLOP3.LUT P1, PT, P1, P3, PT, 0x2f, 0xf2 ;  /* 0x0000000000f2781c */ /* 0x000fda0000f26577 */
[----:B------:R-:W-:Y:S05]  /*0f70*/  @P1 BRA `(.L_x_13) ;  /* 0x0000000400181947 */ /* 0x000fea0003800000 */
[----:B------:R-:W-:-:S04]  /*0f80*/  LOP3.LUT P1, RZ, R11, 0x7fffffff, RZ, 0xc0, !PT ;  /* 0x7fffffff0bff7812 */ /* 0x000fc8000782c0ff */
[----:B------:R-:W-:-:S13]  /*0f90*/  PLOP3.LUT P0, PT, P0, P1, PT, 0x2f, 0xf2 ;  /* 0x0000000000f2781c */ /* 0x000fda0000702577 */
[----:B------:R-:W-:Y:S05]  /*0fa0*/  @P0 BRA `(.L_x_14) ;  /* 0x0000000400000947 */ /* 0x000fea0003800000 */
[----:B------:R-:W-:Y:S02]  /*0fb0*/  ISETP.GE.AND P0, PT, R12, RZ, PT ;  /* 0x000000ff0c00720c */ /* 0x000fe40003f06270 */
[----:B------:R-:W-:-:S11]  /*0fc0*/  ISETP.GE.AND P1, PT, R13, RZ, PT ;  /* 0x000000ff0d00720c */ /* 0x000fd60003f26270 */
[----:B------:R-:W-:Y:S02]  /*0fd0*/  @P0 IMAD.MOV.U32 R7, RZ, RZ, RZ ;  /* 0x000000ffff070224 */ /* 0x000fe400078e00ff */
[----:B------:R-:W-:Y:S01]  /*0fe0*/  @!P0 FFMA R10, R0, 1.84467440737095516160e+19, RZ ;  /* 0x5f800000000a8823 */ /* 0x000fe200000000ff */
[----:B------:R-:W-:Y:S02]  /*0ff0*/  @!P0 IMAD.MOV.U32 R7, RZ, RZ, -0x40 ;  /* 0xffffffc0ff078424 */ /* 0x000fe400078e00ff */
[----:B------:R-:W-:Y:S02]  /*1000*/  @!P1 FFMA R11, R3, 1.84467440737095516160e+19, RZ ;  /* 0x5f800000030b9823 */ /* 0x000fe400000000ff */
[----:B------:R-:W-:-:S07]  /*1010*/  @!P1 VIADD R7, R7, 0x40 ;  /* 0x0000004007079836 */ /* 0x000fce0000000000 */
.L_x_10:
[----:B------:R-:W-:Y:S01]  /*1020*/  LEA R0, R9, 0xc0800000, 0x17 ;  /* 0xc080000009007811 */ /* 0x000fe200078eb8ff */
[----:B------:R-:W-:Y:S01]  /*1030*/  VIADD R8, R8, 0xffffff81 ;  /* 0xffffff8108087836 */ /* 0x000fe20000000000 */
[----:B------:R-:W-:Y:S03]  /*1040*/  BSSY.RECONVERGENT B2, `(.L_x_15) ;  /* 0x0000035000027945 */ /* 0x000fe60003800200 */
[----:B------:R-:W-:Y:S02]  /*1050*/  IMAD.IADD R11, R11, 0x1, -R0 ;  /* 0x000000010b0b7824 */ /* 0x000fe400078e0a00 */
[----:B------:R-:W-:Y:S02]  /*1060*/  IMAD R0, R8, -0x800000, R10 ;  /* 0xff80000008007824 */ /* 0x000fe400078e020a */
[----:B------:R-:W0:Y:S01]  /*1070*/  MUFU.RCP R12, R11 ;  /* 0x0000000b000c7308 */ /* 0x000e220000001000 */
[----:B------:R-:W-:-:S04]  /*1080*/  FADD.FTZ R13, -R11, -RZ ;  /* 0x800000ff0b0d7221 */ /* 0x000fc80000010100 */
[----:B0-----:R-:W-:-:S04]  /*1090*/  FFMA R15, R12, R13, 1 ;  /* 0x3f8000000c0f7423 */ /* 0x001fc8000000000d */
[----:B------:R-:W-:-:S04]  /*10a0*/  FFMA R17, R12, R15, R12 ;  /* 0x0000000f0c117223 */ /* 0x000fc8000000000c */
[----:B------:R-:W-:-:S04]  /*10b0*/  FFMA R10, R0, R17, RZ ;  /* 0x00000011000a7223 */ /* 0x000fc800000000ff */
[----:B------:R-:W-:-:S04]  /*10c0*/  FFMA R15, R13, R10, R0 ;  /* 0x0000000a0d0f7223 */ /* 0x000fc80000000000 */
[----:B------:R-:W-:Y:S01]  /*10d0*/  FFMA R12, R17, R15, R10 ;  /* 0x0000000f110c7223 */ /* 0x000fe2000000000a */
[----:B------:R-:W-:-:S03]  /*10e0*/  IADD3 R10, PT, PT, R8, 0x7f, -R9 ;  /* 0x0000007f080a7810 */ /* 0x000fc60007ffe809 */
[----:B------:R-:W-:Y:S02]  /*10f0*/  FFMA R13, R13, R12, R0 ;  /* 0x0000000c0d0d7223 */ /* 0x000fe40000000000 */
[----:B------:R-:W-:Y:S02]  /*1100*/  IMAD.IADD R7, R10, 0x1, R7 ;  /* 0x000000010a077824 */ /* 0x000fe400078e0207 */
[----:B------:R-:W-:-:S05]  /*1110*/  FFMA R0, R17, R13, R12 ;  /* 0x0000000d11007223 */ /* 0x000fca000000000c */
[----:B------:R-:W-:-:S04]  /*1120*/  SHF.R.U32.HI R8, RZ, 0x17, R0 ;  /* 0x00000017ff087819 */ /* 0x000fc80000011600 */
[----:B------:R-:W-:-:S05]  /*1130*/  LOP3.LUT R8, R8, 0xff, RZ, 0xc0, !PT ;  /* 0x000000ff08087812 */ /* 0x000fca00078ec0ff */
[----:B------:R-:W-:-:S04]  /*1140*/  IMAD.IADD R11, R8, 0x1, R7 ;  /* 0x00000001080b7824 */ /* 0x000fc800078e0207 */
[----:B------:R-:W-:-:S05]  /*1150*/  VIADD R8, R11, 0xffffffff ;  /* 0xffffffff0b087836 */ /* 0x000fca0000000000 */
[----:B------:R-:W-:-:S13]  /*1160*/  ISETP.GE.U32.AND P0, PT, R8, 0xfe, PT ;  /* 0x000000fe0800780c */ /* 0x000fda0003f06070 */
[----:B------:R-:W-:Y:S05]  /*1170*/  @!P0 BRA `(.L_x_16) ;  /* 0x0000000000808947 */ /* 0x000fea0003800000 */
[----:B------:R-:W-:-:S13]  /*1180*/  ISETP.GT.AND P0, PT, R11, 0xfe, PT ;  /* 0x000000fe0b00780c */ /* 0x000fda0003f04270 */
[----:B------:R-:W-:Y:S05]  /*1190*/  @P0 BRA `(.L_x_17) ;  /* 0x00000000006c0947 */ /* 0x000fea0003800000 */
[----:B------:R-:W-:-:S13]  /*11a0*/  ISETP.GE.AND P0, PT, R11, 0x1, PT ;  /* 0x000000010b00780c */ /* 0x000fda0003f06270 */
[----:B------:R-:W-:Y:S05]  /*11b0*/  @P0 BRA `(.L_x_18) ;  /* 0x0000000000740947 */ /* 0x000fea0003800000 */
[----:B------:R-:W-:Y:S02]  /*11c0*/  ISETP.GE.AND P0, PT, R11, -0x18, PT ;  /* 0xffffffe80b00780c */ /* 0x000fe40003f06270 */
[----:B------:R-:W-:-:S11]  /*11d0*/  LOP3.LUT R0, R0, 0x80000000, RZ, 0xc0, !PT ;  /* 0x8000000000007812 */ /* 0x000fd600078ec0ff */
[----:B------:R-:W-:Y:S05]  /*11e0*/  @!P0 BRA `(.L_x_18) ;  /* 0x0000000000688947 */ /* 0x000fea0003800000 */
[-CC-:B------:R-:W-:Y:S01]  /*11f0*/  FFMA.RZ R7, R17, R13.reuse, R12.reuse ;  /* 0x0000000d11077223 */ /* 0x180fe2000000c00c */
[----:B------:R-:W-:Y:S02]  /*1200*/  VIADD R10, R11, 0x20 ;  /* 0x000000200b0a7836 */ /* 0x000fe40000000000 */
[-CC-:B------:R-:W-:Y:S01]  /*1210*/  FFMA.RM R8, R17, R13.reuse, R12.reuse ;  /* 0x0000000d11087223 */ /* 0x180fe2000000400c */
[----:B------:R-:W-:Y:S02]  /*1220*/  ISETP.NE.AND P3, PT, R11, RZ, PT ;  /* 0x000000ff0b00720c */ /* 0x000fe40003f65270 */
[----:B------:R-:W-:Y:S01]  /*1230*/  LOP3.LUT R9, R7, 0x7fffff, RZ, 0xc0, !PT ;  /* 0x007fffff07097812 */ /* 0x000fe200078ec0ff */
[----:B------:R-:W-:Y:S01]  /*1240*/  FFMA.RP R7, R17, R13, R12 ;  /* 0x0000000d11077223 */ /* 0x000fe2000000800c */
[----:B------:R-:W-:Y:S01]  /*1250*/  ISETP.NE.AND P1, PT, R11, RZ, PT ;  /* 0x000000ff0b00720c */ /* 0x000fe20003f25270 */
[----:B------:R-:W-:Y:S01]  /*1260*/  IMAD.MOV R11, RZ, RZ, -R11 ;  /* 0x000000ffff0b7224 */ /* 0x000fe200078e0a0b */
[----:B------:R-:W-:-:S02]  /*1270*/  LOP3.LUT R9, R9, 0x800000, RZ, 0xfc, !PT ;  /* 0x0080000009097812 */ /* 0x000fc400078efcff */
[----:B------:R-:W-:Y:S02]  /*1280*/  FSETP.NEU.FTZ.AND P0, PT, R7, R8, PT ;  /* 0x000000080700720b */ /* 0x000fe40003f1d000 */
[----:B------:R-:W-:Y:S02]  /*1290*/  SHF.L.U32 R10, R9, R10, RZ ;  /* 0x0000000a090a7219 */ /* 0x000fe400000006ff */
[----:B------:R-:W-:Y:S02]  /*12a0*/  SEL R8, R11, RZ, P3 ;  /* 0x000000ff0b087207 */ /* 0x000fe40001800000 */
[----:B------:R-:W-:Y:S02]  /*12b0*/  ISETP.NE.AND P1, PT, R10, RZ, P1 ;  /* 0x000000ff0a00720c */ /* 0x000fe40000f25270 */
[----:B------:R-:W-:Y:S02]  /*12c0*/  SHF.R.U32.HI R8, RZ, R8, R9 ;  /* 0x00000008ff087219 */ /* 0x000fe40000011609 */
[----:B------:R-:W-:-:S02]  /*12d0*/  PLOP3.LUT P0, PT, P0, P1, PT, 0xf8, 0x8f ;  /* 0x00000000008f781c */ /* 0x000fc40000703f70 */
[----:B------:R-:W-:Y:S02]  /*12e0*/  SHF.R.U32.HI R10, RZ, 0x1, R8 ;  /* 0x00000001ff0a7819 */ /* 0x000fe40000011608 */
[----:B------:R-:W-:-:S04]  /*12f0*/  SEL R7, RZ, 0x1, !P0 ;  /* 0x00000001ff077807 */ /* 0x000fc80004000000 */
[----:B------:R-:W-:-:S04]  /*1300*/  LOP3.LUT R7, R7, 0x1, R10, 0xf8, !PT ;  /* 0x0000000107077812 */ /* 0x000fc800078ef80a */
[----:B------:R-:W-:-:S05]  /*1310*/  LOP3.LUT R7, R7, R8, RZ, 0xc0, !PT ;  /* 0x0000000807077212 */ /* 0x000fca00078ec0ff */
[----:B------:R-:W-:-:S05]  /*1320*/  IMAD.IADD R7, R10, 0x1, R7 ;  /* 0x000000010a077824 */ /* 0x000fca00078e0207 */
[----:B------:R-:W-:Y:S01]  /*1330*/  LOP3.LUT R0, R7, R0, RZ, 0xfc, !PT ;  /* 0x0000000007007212 */ /* 0x000fe200078efcff */
[----:B------:R-:W-:Y:S06]  /*1340*/  BRA `(.L_x_18) ;  /* 0x0000000000107947 */ /* 0x000fec0003800000 */
.L_x_17:
[----:B------:R-:W-:-:S04]  /*1350*/  LOP3.LUT R0, R0, 0x80000000, RZ, 0xc0, !PT ;  /* 0x8000000000007812 */ /* 0x000fc800078ec0ff */
[----:B------:R-:W-:Y:S01]  /*1360*/  LOP3.LUT R0, R0, 0x7f800000, RZ, 0xfc, !PT ;  /* 0x7f80000000007812 */ /* 0x000fe200078efcff */
[----:B------:R-:W-:Y:S06]  /*1370*/  BRA `(.L_x_18) ;  /* 0x0000000000047947 */ /* 0x000fec0003800000 */
.L_x_16:
[----:B------:R-:W-:-:S07]  /*1380*/  IMAD R0, R7, 0x800000, R0 ;  /* 0x0080000007007824 */ /* 0x000fce00078e0200 */
.L_x_18:
[----:B------:R-:W-:Y:S05]  /*1390*/  BSYNC.RECONVERGENT B2 ;  /* 0x0000000000027941 */ /* 0x000fea0003800200 */
.L_x_15:
[----:B------:R-:W-:Y:S05]  /*13a0*/  BRA `(.L_x_19) ;  /* 0x0000000000207947 */ /* 0x000fea0003800000 */
.L_x_14:
[----:B------:R-:W-:-:S04]  /*13b0*/  LOP3.LUT R0, R11, 0x80000000, R10, 0x48, !PT ;  /* 0x800000000b007812 */ /* 0x000fc800078e480a */
[----:B------:R-:W-:Y:S01]  /*13c0*/  LOP3.LUT R0, R0, 0x7f800000, RZ, 0xfc, !PT ;  /* 0x7f80000000007812 */ /* 0x000fe200078efcff */
[----:B------:R-:W-:Y:S06]  /*13d0*/  BRA `(.L_x_19) ;  /* 0x0000000000147947 */ /* 0x000fec0003800000 */
.L_x_13:
[----:B------:R-:W-:Y:S01]  /*13e0*/  LOP3.LUT R0, R11, 0x80000000, R10, 0x48, !PT ;  /* 0x800000000b007812 */ /* 0x000fe200078e480a */
[----:B------:R-:W-:Y:S06]  /*13f0*/  BRA `(.L_x_19) ;  /* 0x00000000000c7947 */ /* 0x000fec0003800000 */
.L_x_12:
[----:B------:R-:W0:Y:S01]  /*1400*/  MUFU.RSQ R0, -QNAN ;  /* 0xffc0000000007908 */ /* 0x000e220000001400 */
[----:B------:R-:W-:Y:S05]  /*1410*/  BRA `(.L_x_19) ;  /* 0x0000000000047947 */ /* 0x000fea0003800000 */
.L_x_11:
[----:B------:R-:W-:-:S07]  /*1420*/  FADD.FTZ R0, R0, R3 ;  /* 0x0000000300007221 */ /* 0x000fce0000010000 */
.L_x_19:
[----:B------:R-:W-:Y:S05]  /*1430*/  BSYNC.RECONVERGENT B1 ;  /* 0x0000000000017941 */ /* 0x000fea0003800200 */
.L_x_9:
[----:B------:R-:W-:-:S04]  /*1440*/  IMAD.MOV.U32 R7, RZ, RZ, 0x0 ;  /* 0x00000000ff077424 */ /* 0x000fc800078e00ff */
[----:B0-----:R-:W-:Y:S05]  /*1450*/  RET.REL.NODEC R6 `(_Z17theta_calc_kernelPfS_Piii) ;  /* 0xffffffe806e87950 */ /* 0x001fea0003c3ffff */
.L_x_20:
        /* <DEDUP_REMOVED lines=10> */
.L_x_39:


//--------------------- .text._Z20gradient_calc_kernelPfS_ii --------------------------
	.section	.text._Z20gradient_calc_kernelPfS_ii,"ax",@progbits
	.align	128
        .global         _Z20gradient_calc_kernelPfS_ii
        .type           _Z20gradient_calc_kernelPfS_ii,@function
        .size           _Z20gradient_calc_kernelPfS_ii,(.L_x_43 - _Z20gradient_calc_kernelPfS_ii)
        .other          _Z20gradient_calc_kernelPfS_ii,@"STO_CUDA_ENTRY STV_DEFAULT"
_Z20gradient_calc_kernelPfS_ii:
.text._Z20gradient_calc_kernelPfS_ii:
[----:B------:R-:W-:Y:S01]  /*0000*/  LDC R1, c[0x0][0x37c] ;  /* 0x0000df00ff017b82 */ /* 0x000fe20000000800 */
[----:B------:R-:W0:Y:S01]  /*0010*/  S2R R11, SR_TID.X ;  /* 0x00000000000b7919 */ /* 0x000e220000002100 */
[----:B------:R-:W1:Y:S01]  /*0020*/  LDCU.64 UR6, c[0x0][0x390] ;  /* 0x00007200ff0677ac */ /* 0x000e620008000a00 */
[----:B------:R-:W-:Y:S01]  /*0030*/  HFMA2 R7, -RZ, RZ, 0, 0 ;  /* 0x00000000ff077431 */ /* 0x000fe200000001ff */
[----:B------:R-:W2:Y:S01]  /*0040*/  S2R R13, SR_TID.Y ;  /* 0x00000000000d7919 */ /* 0x000ea20000002200 */
[----:B------:R-:W3:Y:S01]  /*0050*/  LDCU.64 UR4, c[0x0][0x358] ;  /* 0x00006b00ff0477ac */ /* 0x000ee20008000a00 */
[----:B------:R-:W2:Y:S01]  /*0060*/  S2R R6, SR_CTAID.Y ;  /* 0x0000000000067919 */ /* 0x000ea20000002600 */
[----:B------:R-:W4:Y:S01]  /*0070*/  S2R R3, SR_CTAID.X ;  /* 0x0000000000037919 */ /* 0x000f220000002500 */
[----:B0-----:R-:W-:Y:S01]  /*0080*/  IADD3 R0, PT, PT, R11, -0x1, RZ ;  /* 0xffffffff0b007810 */ /* 0x001fe20007ffe0ff */
[----:B--2---:R-:W-:-:S04]  /*0090*/  IMAD R6, R6, 0xc, R13 ;  /* 0x0000000c06067824 */ /* 0x004fc800078e020d */
[----:B----4-:R-:W-:Y:S01]  /*00a0*/  IMAD R2, R3, 0xc, R0 ;  /* 0x0000000c03027824 */ /* 0x010fe200078e0200 */
[C---:B-1----:R-:W-:Y:S02]  /*00b0*/  ISETP.GT.AND P0, PT, R6.reuse, UR7, PT ;  /* 0x0000000706007c0c */ /* 0x042fe4000bf04270 */
[----:B------:R-:W-:Y:S02]  /*00c0*/  IADD3 R3, PT, PT, R6, -0x1, RZ ;  /* 0xffffffff06037810 */ /* 0x000fe40007ffe0ff */
[----:B------:R-:W-:Y:S02]  /*00d0*/  ISETP.GE.AND P1, PT, R2, UR6, PT ;  /* 0x0000000602007c0c */ /* 0x000fe4000bf26270 */
[----:B------:R-:W-:Y:S02]  /*00e0*/  ISETP.NE.AND P0, PT, R6, RZ, !P0 ;  /* 0x000000ff0600720c */ /* 0x000fe40004705270 */
[----:B------:R-:W-:-:S04]  /*00f0*/  ISETP.GT.AND P1, PT, R2, -0x1, !P1 ;  /* 0xffffffff0200780c */ /* 0x000fc80004f24270 */
[----:B------:R-:W-:-:S13]  /*0100*/  PLOP3.LUT P0, PT, P1, P0, PT, 0x80, 0x8 ;  /* 0x000000000008781c */ /* 0x000fda0000f01070 */
[----:B------:R-:W0:Y:S01]  /*0110*/  @P0 LDC.64 R4, c[0x0][0x380] ;  /* 0x0000e000ff040b82 */ /* 0x000e220000000a00 */
[----:B------:R-:W-:-:S04]  /*0120*/  @P0 IMAD R9, R3, UR6, R2 ;  /* 0x0000000603090c24 */ /* 0x000fc8000f8e0202 */
[----:B0-----:R-:W-:-:S05]  /*0130*/  @P0 IMAD.WIDE R4, R9, 0x4, R4 ;  /* 0x0000000409040825 */ /* 0x001fca00078e0204 */
[----:B---3--:R-:W2:Y:S01]  /*0140*/  @P0 LDG.E R7, desc[UR4][R4.64] ;  /* 0x0000000404070981 */ /* 0x008ea2000c1e1900 */
[----:B------:R-:W-:Y:S02]  /*0150*/  MOV R8, 0x400 ;  /* 0x0000040000087802 */ /* 0x000fe40000000f00 */
[----:B------:R-:W-:Y:S01]  /*0160*/  ISETP.GT.U32.AND P0, PT, R13, 0xc, PT ;  /* 0x0000000c0d00780c */ /* 0x000fe20003f04070 */
[----:B------:R-:W0:Y:S03]  /*0170*/  S2R R9, SR_CgaCtaId ;  /* 0x0000000000097919 */ /* 0x000e260000008800 */
[----:B------:R-:W-:-:S04]  /*0180*/  ISETP.GT.U32.OR P0, PT, R0, 0xb, P0 ;  /* 0x0000000b0000780c */ /* 0x000fc80000704470 */
[----:B------:R-:W-:-:S04]  /*0190*/  ISETP.EQ.OR P0, PT, R13, RZ, P0 ;  /* 0x000000ff0d00720c */ /* 0x000fc80000702670 */
[----:B------:R-:W-:-:S04]  /*01a0*/  ISETP.GE.OR P0, PT, R2, UR6, P0 ;  /* 0x0000000602007c0c */ /* 0x000fc80008706670 */
[----:B------:R-:W-:Y:S02]  /*01b0*/  ISETP.GT.OR P0, PT, R6, UR7, P0 ;  /* 0x0000000706007c0c */ /* 0x000fe40008704670 */
[----:B0-----:R-:W-:-:S05]  /*01c0*/  LEA R8, R9, R8, 0x18 ;  /* 0x0000000809087211 */ /* 0x001fca00078ec0ff */
[----:B------:R-:W-:-:S05]  /*01d0*/  IMAD R8, R13, 0x38, R8 ;  /* 0x000000380d087824 */ /* 0x000fca00078e0208 */
[----:B------:R-:W-:-:S05]  /*01e0*/  LEA R8, R11, R8, 0x2 ;  /* 0x000000080b087211 */ /* 0x000fca00078e10ff */
[----:B--2---:R0:W-:Y:S01]  /*01f0*/  STS [R8], R7 ;  /* 0x0000000708007388 */ /* 0x0041e20000000800 */
[----:B------:R-:W-:Y:S06]  /*0200*/  BAR.SYNC.DEFER_BLOCKING 0x0 ;  /* 0x0000000000007b1d */ /* 0x000fec0000010000 */
[----:B------:R-:W-:Y:S05]  /*0210*/  @P0 EXIT ;  /* 0x000000000000094d */ /* 0x000fea0003800000 */
[----:B------:R-:W1:Y:S01]  /*0220*/  LDS R0, [R8+-0x3c] ;  /* 0xffffc40008007984 */ /* 0x000e620000000800 */
[----:B------:R-:W1:Y:S01]  /*0230*/  LDCU UR7, c[0x3][0x64] ;  /* 0x00c00c80ff0777ac */ /* 0x000e620008000800 */
[----:B------:R-:W-:Y:S02]  /*0240*/  IMAD R3, R3, UR6, R2 ;  /* 0x0000000603037c24 */ /* 0x000fe4000f8e0202 */
[----:B------:R-:W2:Y:S01]  /*0250*/  LDS R5, [R8+-0x38] ;  /* 0xffffc80008057984 */ /* 0x000ea20000000800 */
[----:B------:R-:W3:Y:S03]  /*0260*/  LDCU.128 UR20, c[0x3][0x80] ;  /* 0x00c01000ff1477ac */ /* 0x000ee60008000c00 */
[----:B0-----:R-:W0:Y:S01]  /*0270*/  LDS R7, [R8+-0x34] ;  /* 0xffffcc0008077984 */ /* 0x001e220000000800 */
[----:B------:R-:W2:Y:S03]  /*0280*/  LDCU.64 UR8, c[0x3][0x68] ;  /* 0x00c00d00ff0877ac */ /* 0x000ea60008000a00 */
[----:B------:R-:W4:Y:S01]  /*0290*/  LDS R9, [R8+-0x4] ;  /* 0xfffffc0008097984 */ /* 0x000f220000000800 */
[----:B------:R-:W5:Y:S03]  /*02a0*/  LDCU.128 UR12, c[0x3][0x90] ;  /* 0x00c01200ff0c77ac */ /* 0x000f660008000c00 */
[----:B------:R-:W4:Y:S01]  /*02b0*/  LDS R11, [R8] ;  /* 0x00000000080b7984 */ /* 0x000f220000000800 */
[----:B------:R-:W4:Y:S03]  /*02c0*/  LDCU.128 UR16, c[0x3][0x70] ;  /* 0x00c00e00ff1077ac */ /* 0x000f260008000c00 */
[----:B------:R-:W4:Y:S01]  /*02d0*/  LDS R10, [R8+0x4] ;  /* 0x00000400080a7984 */ /* 0x000f220000000800 */
[----:B------:R-:W4:Y:S03]  /*02e0*/  LDCU.64 UR10, c[0x3][0xa0] ;  /* 0x00c01400ff0a77ac */ /* 0x000f260008000a00 */
[----:B------:R-:W4:Y:S04]  /*02f0*/  LDS R12, [R8+0x34] ;  /* 0x00003400080c7984 */ /* 0x000f280000000800 */
[----:B------:R-:W4:Y:S04]  /*0300*/  LDS R14, [R8+0x38] ;  /* 0x00003800080e7984 */ /* 0x000f280000000800 */
[----:B------:R-:W4:Y:S01]  /*0310*/  LDS R6, [R8+0x3c] ;  /* 0x00003c0008067984 */ /* 0x000f220000000800 */
[C---:B-1----:R-:W-:Y:S01]  /*0320*/  FFMA R4, R0.reuse, UR7, RZ ;  /* 0x0000000700047c23 */ /* 0x042fe200080000ff */
[----:B---3--:R-:W-:Y:S01]  /*0330*/  FFMA R0, R0, UR22, RZ ;  /* 0x0000001600007c23 */ /* 0x008fe200080000ff */
[----:B------:R-:W1:Y:S02]  /*0340*/  LDCU UR7, c[0x3][0xa8] ;  /* 0x00c01500ff0777ac */ /* 0x000e640008000800 */
[C---:B--2---:R-:W-:Y:S01]  /*0350*/  FFMA R4, R5.reuse, UR8, R4 ;  /* 0x0000000805047c23 */ /* 0x044fe20008000004 */
[----:B------:R-:W-:-:S03]  /*0360*/  FFMA R0, R5, UR23, R0 ;  /* 0x0000001705007c23 */ /* 0x000fc60008000000 */
[C---:B0-----:R-:W-:Y:S01]  /*0370*/  FFMA R4, R7.reuse, UR9, R4 ;  /* 0x0000000907047c23 */ /* 0x041fe20008000004 */
[----:B-----5:R-:W-:-:S03]  /*0380*/  FFMA R0, R7, UR12, R0 ;  /* 0x0000000c07007c23 */ /* 0x020fc60008000000 */
[C---:B----4-:R-:W-:Y:S01]  /*0390*/  FFMA R4, R9.reuse, UR16, R4 ;  /* 0x0000001009047c23 */ /* 0x050fe20008000004 */
[----:B------:R-:W-:-:S03]  /*03a0*/  FFMA R0, R9, UR13, R0 ;  /* 0x0000000d09007c23 */ /* 0x000fc60008000000 */
[C---:B------:R-:W-:Y:S01]  /*03b0*/  FFMA R7, R11.reuse, UR17, R4 ;  /* 0x000000110b077c23 */ /* 0x040fe20008000004 */
[----:B------:R-:W-:Y:S01]  /*03c0*/  FFMA R0, R11, UR14, R0 ;  /* 0x0000000e0b007c23 */ /* 0x000fe20008000000 */
[----:B------:R-:W0:Y:S02]  /*03d0*/  LDC.64 R4, c[0x0][0x388] ;  /* 0x0000e200ff047b82 */ /* 0x000e240000000a00 */
[C---:B------:R-:W-:Y:S01]  /*03e0*/  FFMA R7, R10.reuse, UR18, R7 ;  /* 0x000000120a077c23 */ /* 0x040fe20008000007 */
[----:B------:R-:W-:-:S03]  /*03f0*/  FFMA R0, R10, UR15, R0 ;  /* 0x0000000f0a007c23 */ /* 0x000fc60008000000 */
[C---:B------:R-:W-:Y:S01]  /*0400*/  FFMA R7, R12.reuse, UR19, R7 ;  /* 0x000000130c077c23 */ /* 0x040fe20008000007 */
[----:B------:R-:W-:-:S03]  /*0410*/  FFMA R0, R12, UR10, R0 ;  /* 0x0000000a0c007c23 */ /* 0x000fc60008000000 */
[C---:B------:R-:W-:Y:S01]  /*0420*/  FFMA R7, R14.reuse, UR20, R7 ;  /* 0x000000140e077c23 */ /* 0x040fe20008000007 */
[----:B------:R-:W-:-:S03]  /*0430*/  FFMA R9, R14, UR11, R0 ;  /* 0x0000000b0e097c23 */ /* 0x000fc60008000000 */
[C---:B------:R-:W-:Y:S01]  /*0440*/  FFMA R7, R6.reuse, UR21, R7 ;  /* 0x0000001506077c23 */ /* 0x040fe20008000007 */
[----:B-1----:R-:W-:-:S04]  /*0450*/  FFMA R6, R6, UR7, R9 ;  /* 0x0000000706067c23 */ /* 0x002fc80008000009 */
[----:B------:R-:W-:-:S05]  /*0460*/  FADD R7, |R7|, |R6| ;  /* 0x4000000607077221 */ /* 0x000fca0000000200 */
[----:B------:R-:W-:Y:S01]  /*0470*/  FSETP.GE.AND P0, PT, R7, 255, PT ;  /* 0x437f00000700780b */ /* 0x000fe20003f06000 */
[----:B0-----:R-:W-:-:S05]  /*0480*/  IMAD.WIDE R4, R3, 0x4, R4 ;  /* 0x0000000403047825 */ /* 0x001fca00078e0204 */
[----:B------:R0:W-:Y:S07]  /*0490*/  STG.E desc[UR4][R4.64], R7 ;  /* 0x0000000704007986 */ /* 0x0001ee000c101904 */
[----:B------:R-:W-:Y:S05]  /*04a0*/  @!P0 EXIT ;  /* 0x000000000000894d */ /* 0x000fea0003800000 */
[----:B------:R-:W-:-:S05]  /*04b0*/  MOV R3, 0x437f0000 ;  /* 0x437f000000037802 */ /* 0x000fca0000000f00 */
[----:B------:R-:W-:Y:S01]  /*04c0*/  STG.E desc[UR4][R4.64], R3 ;  /* 0x0000000304007986 */ /* 0x000fe2000c101904 */
[----:B------:R-:W-:Y:S05]  /*04d0*/  EXIT ;  /* 0x000000000000794d */ /* 0x000fea0003800000 */
.L_x_21:
        /* <DEDUP_REMOVED lines=10> */
.L_x_43:


//--------------------- .text._Z22gaussian_filter_kernelPfS_ii --------------------------
	.section	.text._Z22gaussian_filter_kernelPfS_ii,"ax",@progbits
	.align	128
        .global         _Z22gaussian_filter_kernelPfS_ii
        .type           _Z22gaussian_filter_kernelPfS_ii,@function
        .size           _Z22gaussian_filter_kernelPfS_ii,(.L_x_44 - _Z22gaussian_filter_kernelPfS_ii)
        .other          _Z22gaussian_filter_kernelPfS_ii,@"STO_CUDA_ENTRY STV_DEFAULT"
_Z22gaussian_filter_kernelPfS_ii:
.text._Z22gaussian_filter_kernelPfS_ii:
[----:B------:R-:W-:Y:S01]  /*0000*/  LDC R1, c[0x0][0x37c] ;  /* 0x0000df00ff017b82 */ /* 0x000fe20000000800 */
[----:B------:R-:W0:Y:S01]  /*0010*/  S2R R11, SR_TID.X ;  /* 0x00000000000b7919 */ /* 0x000e220000002100 */
[----:B------:R-:W1:Y:S01]  /*0020*/  LDCU.64 UR8, c[0x0][0x390] ;  /* 0x00007200ff0877ac */ /* 0x000e620008000a00 */
[----:B------:R-:W-:Y:S01]  /*0030*/  HFMA2 R5, -RZ, RZ, 0, 0 ;  /* 0x00000000ff057431 */ /* 0x000fe200000001ff */
[----:B------:R-:W2:Y:S01]  /*0040*/  S2R R3, SR_CTAID.X ;  /* 0x0000000000037919 */ /* 0x000ea20000002500 */
[----:B------:R-:W3:Y:S01]  /*0050*/  LDCU.64 UR6, c[0x0][0x358] ;  /* 0x00006b00ff0677ac */ /* 0x000ee20008000a00 */
[----:B------:R-:W4:Y:S01]  /*0060*/  S2R R13, SR_TID.Y ;  /* 0x00000000000d7919 */ /* 0x000f220000002200 */
[----:B------:R-:W4:Y:S01]  /*0070*/  S2R R4, SR_CTAID.Y ;  /* 0x0000000000047919 */ /* 0x000f220000002600 */
[----:B0-----:R-:W-:-:S05]  /*0080*/  IADD3 R0, PT, PT, R11, -0x2, RZ ;  /* 0xfffffffe0b007810 */ /* 0x001fca0007ffe0ff */
[----:B--2---:R-:W-:-:S05]  /*0090*/  IMAD R2, R3, 0xc, R0 ;  /* 0x0000000c03027824 */ /* 0x004fca00078e0200 */
[----:B-1----:R-:W-:Y:S01]  /*00a0*/  ISETP.GE.AND P0, PT, R2, UR8, PT ;  /* 0x0000000802007c0c */ /* 0x002fe2000bf06270 */
[----:B----4-:R-:W-:-:S03]  /*00b0*/  IMAD R4, R4, 0xc, R13 ;  /* 0x0000000c04047824 */ /* 0x010fc600078e020d */
[----:B------:R-:W-:Y:S02]  /*00c0*/  ISETP.LT.OR P0, PT, R2, RZ, P0 ;  /* 0x000000ff0200720c */ /* 0x000fe40000701670 */
[C---:B------:R-:W-:Y:S02]  /*00d0*/  IADD3 R3, PT, PT, R4.reuse, -0x2, RZ ;  /* 0xfffffffe04037810 */ /* 0x040fe40007ffe0ff */
[----:B------:R-:W-:-:S04]  /*00e0*/  ISETP.LT.U32.OR P0, PT, R4, 0x2, P0 ;  /* 0x000000020400780c */ /* 0x000fc80000701470 */
[----:B------:R-:W-:-:S13]  /*00f0*/  ISETP.GE.OR P0, PT, R3, UR9, P0 ;  /* 0x0000000903007c0c */ /* 0x000fda0008706670 */
[----:B------:R-:W0:Y:S01]  /*0100*/  @!P0 LDC.64 R6, c[0x0][0x380] ;  /* 0x0000e000ff068b82 */ /* 0x000e220000000a00 */
[----:B------:R-:W-:-:S04]  /*0110*/  @!P0 IMAD R9, R3, UR8, R2 ;  /* 0x0000000803098c24 */ /* 0x000fc8000f8e0202 */
[----:B0-----:R-:W-:-:S05]  /*0120*/  @!P0 IMAD.WIDE R6, R9, 0x4, R6 ;  /* 0x0000000409068825 */ /* 0x001fca00078e0206 */
[----:B---3--:R-:W2:Y:S01]  /*0130*/  @!P0 LDG.E R5, desc[UR6][R6.64] ;  /* 0x0000000606058981 */ /* 0x008ea2000c1e1900 */
[----:B------:R-:W0:Y:S01]  /*0140*/  S2UR UR5, SR_CgaCtaId ;  /* 0x00000000000579c3 */ /* 0x000e220000008800 */
[----:B------:R-:W-:Y:S01]  /*0150*/  UMOV UR4, 0x400 ;  /* 0x0000040000047882 */ /* 0x000fe20000000000 */
[----:B------:R-:W-:Y:S02]  /*0160*/  ISETP.GE.AND P0, PT, R3, UR9, PT ;  /* 0x0000000903007c0c */ /* 0x000fe4000bf06270 */
[----:B------:R-:W-:Y:S02]  /*0170*/  VIADDMNMX.U32 R0, R13, 0xfffffffe, R0, !PT ;  /* 0xfffffffe0d007846 */ /* 0x000fe40007800000 */
[----:B------:R-:W-:-:S04]  /*0180*/  ISETP.GE.OR P0, PT, R2, UR8, P0 ;  /* 0x0000000802007c0c */ /* 0x000fc80008706670 */
[----:B------:R-:W-:Y:S01]  /*0190*/  ISETP.GT.U32.OR P0, PT, R0, 0xb, P0 ;  /* 0x0000000b0000780c */ /* 0x000fe20000704470 */
[----:B0-----:R-:W-:-:S06]  /*01a0*/  ULEA UR4, UR5, UR4, 0x18 ;  /* 0x0000000405047291 */ /* 0x001fcc000f8ec0ff */
[----:B------:R-:W-:-:S04]  /*01b0*/  LEA R4, R13, UR4, 0x6 ;  /* 0x000000040d047c11 */ /* 0x000fc8000f8e30ff */
[----:B------:R-:W-:-:S05]  /*01c0*/  LEA R4, R11, R4, 0x2 ;  /* 0x000000040b047211 */ /* 0x000fca00078e10ff */
[----:B--2---:R0:W-:Y:S01]  /*01d0*/  STS [R4], R5 ;  /* 0x0000000504007388 */ /* 0x0041e20000000800 */
[----:B------:R-:W-:Y:S06]  /*01e0*/  BAR.SYNC.DEFER_BLOCKING 0x0 ;  /* 0x0000000000007b1d */ /* 0x000fec0000010000 */
[----:B------:R-:W-:Y:S05]  /*01f0*/  @P0 EXIT ;  /* 0x000000000000094d */ /* 0x000fea0003800000 */
[----:B------:R-:W1:Y:S01]  /*0200*/  LDS R0, [R4+-0x88] ;  /* 0xffff780004007984 */ /* 0x000e620000000800 */
[----:B------:R-:W1:Y:S01]  /*0210*/  LDCU.128 UR12, c[0x3][URZ] ;  /* 0x00c00000ff0c77ac */ /* 0x000e620008000c00 */
[----:B------:R-:W-:Y:S02]  /*0220*/  IMAD R3, R3, UR8, R2 ;  /* 0x0000000803037c24 */ /* 0x000fe4000f8e0202 */
[----:B------:R-:W2:Y:S01]  /*0230*/  LDS R7, [R4+-0x84] ;  /* 0xffff7c0004077984 */ /* 0x000ea20000000800 */
[----:B------:R-:W3:Y:S03]  /*0240*/  LDCU.128 UR16, c[0x3][0x10] ;  /* 0x00c00200ff1077ac */ /* 0x000ee60008000c00 */
[----:B------:R-:W4:Y:S01]  /*0250*/  LDS R8, [R4+-0x80] ;  /* 0xffff800004087984 */ /* 0x000f220000000800 */
[----:B------:R-:W5:Y:S03]  /*0260*/  LDCU UR4, c[0x3][0x60] ;  /* 0x00c00c00ff0477ac */ /* 0x000f660008000800 */
[----:B------:R-:W3:Y:S04]  /*0270*/  LDS R9, [R4+-0x7c] ;  /* 0xffff840004097984 */ /* 0x000ee80000000800 */
[----:B------:R-:W5:Y:S04]  /*0280*/  LDS R10, [R4+-0x78] ;  /* 0xffff8800040a7984 */ /* 0x000f680000000800 */
[----:B------:R-:W5:Y:S04]  /*0290*/  LDS R11, [R4+-0x48] ;  /* 0xffffb800040b7984 */ /* 0x000f680000000800 */
[----:B------:R-:W5:Y:S04]  /*02a0*/  LDS R12, [R4+-0x44] ;  /* 0xffffbc00040c7984 */ /* 0x000f680000000800 */
[----:B------:R-:W5:Y:S04]  /*02b0*/  LDS R14, [R4+-0x40] ;  /* 0xffffc000040e7984 */ /* 0x000f680000000800 */
[----:B------:R-:W5:Y:S04]  /*02c0*/  LDS R16, [R4+-0x3c] ;  /* 0xffffc40004107984 */ /* 0x000f680000000800 */
[----:B0-----:R-:W0:Y:S01]  /*02d0*/  LDS R5, [R4+-0x38] ;  /* 0xffffc80004057984 */ /* 0x001e220000000800 */
[----:B-1----:R-:W-:-:S03]  /*02e0*/  FFMA R6, R0, UR12, RZ ;  /* 0x0000000c00067c23 */ /* 0x002fc600080000ff */
[----:B------:R-:W-:Y:S01]  /*02f0*/  LDS R13, [R4+0x40] ;  /* 0x00004000040d7984 */ /* 0x000fe20000000800 */
[----:B--2---:R-:W-:-:S03]  /*0300*/  FFMA R7, R7, UR13, R6 ;  /* 0x0000000d07077c23 */ /* 0x004fc60008000006 */
[----:B------:R-:W1:Y:S01]  /*0310*/  LDS R0, [R4+-0x8] ;  /* 0xfffff80004007984 */ /* 0x000e620000000800 */
[----:B----4-:R-:W-:-:S03]  /*0320*/  FFMA R8, R8, UR14, R7 ;  /* 0x0000000e08087c23 */ /* 0x010fc60008000007 */
[----:B------:R-:W2:Y:S01]  /*0330*/  LDS R6, [R4+-0x4] ;  /* 0xfffffc0004067984 */ /* 0x000ea20000000800 */
[----:B---3--:R-:W-:-:S03]  /*0340*/  FFMA R9, R9, UR15, R8 ;  /* 0x0000000f09097c23 */ /* 0x008fc60008000008 */
[----:B------:R-:W3:Y:S01]  /*0350*/  LDS R7, [R4] ;  /* 0x0000000004077984 */ /* 0x000ee20000000800 */
[----:B------:R-:W4:Y:S01]  /*0360*/  LDCU.128 UR12, c[0x3][0x20] ;  /* 0x00c00400ff0c77ac */ /* 0x000f220008000c00 */
[----:B-----5:R-:W-:Y:S02]  /*0370*/  FFMA R10, R10, UR16, R9 ;  /* 0x000000100a0a7c23 */ /* 0x020fe40008000009 */
[----:B------:R-:W5:Y:S02]  /*0380*/  LDS R8, [R4+0x4] ;  /* 0x0000040004087984 */ /* 0x000f640000000800 */
[----:B------:R-:W-:Y:S02]  /*0390*/  FFMA R11, R11, UR17, R10 ;  /* 0x000000110b0b7c23 */ /* 0x000fe4000800000a */
[----:B------:R-:W5:Y:S02]  /*03a0*/  LDS R9, [R4+0x8] ;  /* 0x0000080004097984 */ /* 0x000f640000000800 */
[----:B------:R-:W-:-:S02]  /*03b0*/  FFMA R11, R12, UR18, R11 ;  /* 0x000000120c0b7c23 */ /* 0x000fc4000800000b */
[----:B------:R-:W5:Y:S02]  /*03c0*/  LDS R10, [R4+0x38] ;  /* 0x00003800040a7984 */ /* 0x000f640000000800 */
[----:B------:R-:W-:Y:S02]  /*03d0*/  FFMA R11, R14, UR19, R11 ;  /* 0x000000130e0b7c23 */ /* 0x000fe4000800000b */
[----:B------:R-:W5:Y:S01]  /*03e0*/  LDS R12, [R4+0x3c] ;  /* 0x00003c00040c7984 */ /* 0x000f620000000800 */
[----:B------:R-:W3:Y:S01]  /*03f0*/  LDCU.128 UR16, c[0x3][0x30] ;  /* 0x00c00600ff1077ac */ /* 0x000ee20008000c00 */
[----:B----4-:R-:W-:Y:S02]  /*0400*/  FFMA R16, R16, UR12, R11 ;  /* 0x0000000c10107c23 */ /* 0x010fe4000800000b */
[----:B------:R-:W-:Y:S02]  /*0410*/  LDS R17, [R4+0x80] ;  /* 0x0000800004117984 */ /* 0x000fe40000000800 */
[----:B0-----:R-:W-:-:S02]  /*0420*/  FFMA R15, R5, UR13, R16 ;  /* 0x0000000d050f7c23 */ /* 0x001fc40008000010 */
[----:B------:R-:W0:Y:S04]  /*0430*/  LDS R11, [R4+0x44] ;  /* 0x00004400040b7984 */ /* 0x000e280000000800 */
[----:B------:R-:W4:Y:S01]  /*0440*/  LDS R5, [R4+0x48] ;  /* 0x0000480004057984 */ /* 0x000f220000000800 */
[----:B-1----:R-:W-:-:S03]  /*0450*/  FFMA R15, R0, UR14, R15 ;  /* 0x0000000e000f7c23 */ /* 0x002fc6000800000f */
[----:B------:R-:W-:Y:S01]  /*0460*/  LDS R19, [R4+0x84] ;  /* 0x0000840004137984 */ /* 0x000fe20000000800 */
[----:B--2---:R-:W-:-:S03]  /*0470*/  FFMA R6, R6, UR15, R15 ;  /* 0x0000000f06067c23 */ /* 0x004fc6000800000f */
[----:B------:R-:W1:Y:S01]  /*0480*/  LDS R0, [R4+0x78] ;  /* 0x0000780004007984 */ /* 0x000e620000000800 */
[----:B------:R-:W2:Y:S01]  /*0490*/  LDCU.128 UR12, c[0x3][0x40] ;  /* 0x00c00800ff0c77ac */ /* 0x000ea20008000c00 */
[----:B---3--:R-:W-:Y:S02]  /*04a0*/  FFMA R7, R7, UR16, R6 ;  /* 0x0000001007077c23 */ /* 0x008fe40008000006 */
[----:B------:R-:W3:Y:S02]  /*04b0*/  LDS R15, [R4+0x7c] ;  /* 0x00007c00040f7984 */ /* 0x000ee40000000800 */
[----:B-----5:R-:W-:Y:S02]  /*04c0*/  FFMA R8, R8, UR17, R7 ;  /* 0x0000001108087c23 */ /* 0x020fe40008000007 */
[----:B------:R-:W5:Y:S01]  /*04d0*/  LDS R21, [R4+0x88] ;  /* 0x0000880004157984 */ /* 0x000f620000000800 */
[----:B------:R-:W1:Y:S01]  /*04e0*/  LDC.64 R6, c[0x0][0x388] ;  /* 0x0000e200ff067b82 */ /* 0x000e620000000a00 */
[----:B------:R-:W-:-:S04]  /*04f0*/  FFMA R9, R9, UR18, R8 ;  /* 0x0000001209097c23 */ /* 0x000fc80008000008 */
[----:B------:R-:W-:Y:S01]  /*0500*/  FFMA R9, R10, UR19, R9 ;  /* 0x000000130a097c23 */ /* 0x000fe20008000009 */
[----:B------:R-:W1:Y:S03]  /*0510*/  LDCU.128 UR16, c[0x3][0x50] ;  /* 0x00c00a00ff1077ac */ /* 0x000e660008000c00 */
[----:B--2---:R-:W-:-:S04]  /*0520*/  FFMA R12, R12, UR12, R9 ;  /* 0x0000000c0c0c7c23 */ /* 0x004fc80008000009 */
[----:B------:R-:W-:-:S04]  /*0530*/  FFMA R12, R13, UR13, R12 ;  /* 0x0000000d0d0c7c23 */ /* 0x000fc8000800000c */
[----:B0-----:R-:W-:-:S04]  /*0540*/  FFMA R12, R11, UR14, R12 ;  /* 0x0000000e0b0c7c23 */ /* 0x001fc8000800000c */
[----:B----4-:R-:W-:Y:S01]  /*0550*/  FFMA R5, R5, UR15, R12 ;  /* 0x0000000f05057c23 */ /* 0x010fe2000800000c */
[----:B-1----:R-:W-:-:S04]  /*0560*/  IMAD.WIDE R6, R3, 0x4, R6 ;  /* 0x0000000403067825 */ /* 0x002fc800078e0206 */
[----:B------:R-:W-:-:S04]  /*0570*/  FFMA R0, R0, UR16, R5 ;  /* 0x0000001000007c23 */ /* 0x000fc80008000005 */
[----:B---3--:R-:W-:-:S04]  /*0580*/  FFMA R0, R15, UR17, R0 ;  /* 0x000000110f007c23 */ /* 0x008fc80008000000 */
[----:B------:R-:W-:-:S04]  /*0590*/  FFMA R0, R17, UR18, R0 ;  /* 0x0000001211007c23 */ /* 0x000fc80008000000 */
[----:B------:R-:W-:-:S04]  /*05a0*/  FFMA R0, R19, UR19, R0 ;  /* 0x0000001313007c23 */ /* 0x000fc80008000000 */
[----:B-----5:R-:W-:-:S05]  /*05b0*/  FFMA R21, R21, UR4, R0 ;  /* 0x0000000415157c23 */ /* 0x020fca0008000000 */
[----:B------:R-:W-:Y:S01]  /*05c0*/  STG.E desc[UR6][R6.64], R21 ;  /* 0x0000001506007986 */ /* 0x000fe2000c101906 */
[----:B------:R-:W-:Y:S05]  /*05d0*/  EXIT ;  /* 0x000000000000794d */ /* 0x000fea0003800000 */
.L_x_22:
        /* <DEDUP_REMOVED lines=10> */
.L_x_44:


//--------------------- .text._Z16grayscale_kernelPfS_S_S_ii --------------------------
	.section	.text._Z16grayscale_kernelPfS_S_S_ii,"ax",@progbits
	.align	128
        .global         _Z16grayscale_kernelPfS_S_S_ii
        .type           _Z16grayscale_kernelPfS_S_S_ii,@function
        .size           _Z16grayscale_kernelPfS_S_S_ii,(.L_x_40 - _Z16grayscale_kernelPfS_S_S_ii)
        .other          _Z16grayscale_kernelPfS_S_S_ii,@"STO_CUDA_ENTRY STV_DEFAULT"
_Z16grayscale_kernelPfS_S_S_ii:
.text._Z16grayscale_kernelPfS_S_S_ii:
        /* <DEDUP_REMOVED lines=22> */
[----:B---3--:R-:W-:-:S06]  /*0160*/  IMAD.WIDE R8, R2, 0x4, R8 ;  /* 0x0000000402087825 */ /* 0x008fcc00078e0208 */
[----:B------:R-:W2:Y:S01]  /*0170*/  LDG.E R9, desc[UR6][R8.64] ;  /* 0x0000000608097981 */ /* 0x000ea2000c1e1900 */
[----:B------:R-:W-:Y:S02]  /*0180*/  IMAD.MOV.U32 R10, RZ, RZ, 0x3eaaaaab ;  /* 0x3eaaaaabff0a7424 */ /* 0x000fe400078e00ff */
[----:B------:R-:W-:-:S04]  /*0190*/  IMAD.MOV.U32 R3, RZ, RZ, 0x40400000 ;  /* 0x40400000ff037424 */ /* 0x000fc800078e00ff */
[----:B------:R-:W-:-:S04]  /*01a0*/  FFMA R3, R10, -R3, 1 ;  /* 0x3f8000000a037423 */ /* 0x000fc80000000803 */
[----:B------:R-:W-:Y:S01]  /*01b0*/  FFMA R3, R3, R10, 0.3333333432674407959 ;  /* 0x3eaaaaab03037423 */ /* 0x000fe2000000000a */
[----:B------:R-:W-:Y:S01]  /*01c0*/  BSSY.RECONVERGENT B1, `(.L_x_23) ;  /* 0x000000a000017945 */ /* 0x000fe20003800200 */
[----:B----4-:R-:W-:-:S04]  /*01d0*/  FADD R0, R4, R7 ;  /* 0x0000000704007221 */ /* 0x010fc80000000000 */
[----:B--2---:R-:W-:-:S04]  /*01e0*/  FADD R0, R0, R9 ;  /* 0x0000000900007221 */ /* 0x004fc80000000000 */
[----:B------:R-:W0:Y:S01]  /*01f0*/  FCHK P0, R0, 3 ;  /* 0x4040000000007902 */ /* 0x000e220000000000 */
[----:B------:R-:W-:-:S04]  /*0200*/  FFMA R10, R0, R3, RZ ;  /* 0x00000003000a7223 */ /* 0x000fc800000000ff */
[----:B------:R-:W-:-:S04]  /*0210*/  FFMA R4, R10, -3, R0 ;  /* 0xc04000000a047823 */ /* 0x000fc80000000000 */
[----:B------:R-:W-:Y:S01]  /*0220*/  FFMA R7, R3, R4, R10 ;  /* 0x0000000403077223 */ /* 0x000fe2000000000a */
[----:B0-----:R-:W-:Y:S06]  /*0230*/  @!P0 BRA `(.L_x_24) ;  /* 0x0000000000088947 */ /* 0x001fec0003800000 */
[----:B------:R-:W-:-:S07]  /*0240*/  MOV R4, 0x260 ;  /* 0x0000026000047802 */ /* 0x000fce0000000f00 */
[----:B------:R-:W-:Y:S05]  /*0250*/  CALL.REL.NOINC `($__internal_2_$__cuda_sm3x_div_rn_noftz_f32_slowpath) ;  /* 0x0000000000147944 */ /* 0x000fea0003c00000 */
.L_x_24:
[----:B------:R-:W-:Y:S05]  /*0260*/  BSYNC.RECONVERGENT B1 ;  /* 0x0000000000017941 */ /* 0x000fea0003800200 */
.L_x_23:
[----:B------:R-:W0:Y:S02]  /*0270*/  LDC.64 R4, c[0x0][0x398] ;  /* 0x0000e600ff047b82 */ /* 0x000e240000000a00 */
[----:B0-----:R-:W-:-:S05]  /*0280*/  IMAD.WIDE R2, R2, 0x4, R4 ;  /* 0x0000000402027825 */ /* 0x001fca00078e0204 */
[----:B------:R-:W-:Y:S01]  /*0290*/  STG.E desc[UR6][R2.64], R7 ;  /* 0x0000000702007986 */ /* 0x000fe2000c101906 */
[----:B------:R-:W-:Y:S05]  /*02a0*/  EXIT ;  /* 0x000000000000794d */ /* 0x000fea0003800000 */
        .weak           $__internal_2_$__cuda_sm3x_div_rn_noftz_f32_slowpath
        .type           $__internal_2_$__cuda_sm3x_div_rn_noftz_f32_slowpath,@function
        .size           $__internal_2_$__cuda_sm3x_div_rn_noftz_f32_slowpath,(.L_x_40 - $__internal_2_$__cuda_sm3x_div_rn_noftz_f32_slowpath)
$__internal_2_$__cuda_sm3x_div_rn_noftz_f32_slowpath:
[--C-:B------:R-:W-:Y:S01]  /*02b0*/  SHF.R.U32.HI R3, RZ, 0x17, R0.reuse ;  /* 0x00000017ff037819 */ /* 0x100fe20000011600 */
[----:B------:R-:W-:Y:S04]  /*02c0*/  BSSY.RECONVERGENT B0, `(.L_x_25) ;  /* 0x000005c000007945 */ /* 0x000fe80003800200 */
[----:B------:R-:W-:Y:S01]  /*02d0*/  BSSY.RELIABLE B2, `(.L_x_26) ;  /* 0x000001a000027945 */ /* 0x000fe20003800100 */
[----:B------:R-:W-:Y:S01]  /*02e0*/  IMAD.MOV.U32 R5, RZ, RZ, R0 ;  /* 0x000000ffff057224 */ /* 0x000fe200078e0000 */
[----:B------:R-:W-:-:S05]  /*02f0*/  LOP3.LUT R3, R3, 0xff, RZ, 0xc0, !PT ;  /* 0x000000ff03037812 */ /* 0x000fca00078ec0ff */
[----:B------:R-:W-:-:S05]  /*0300*/  VIADD R7, R3, 0xffffffff ;  /* 0xffffffff03077836 */ /* 0x000fca0000000000 */
[----:B------:R-:W-:-:S13]  /*0310*/  ISETP.GT.U32.OR P0, PT, R7, 0xfd, !PT ;  /* 0x000000fd0700780c */ /* 0x000fda0007f04470 */
[----:B------:R-:W-:Y:S01]  /*0320*/  @!P0 IMAD.MOV.U32 R6, RZ, RZ, RZ ;  /* 0x000000ffff068224 */ /* 0x000fe200078e00ff */
[----:B------:R-:W-:Y:S06]  /*0330*/  @!P0 BRA `(.L_x_27) ;  /* 0x00000000004c8947 */ /* 0x000fec0003800000 */
[----:B------:R-:W-:-:S13]  /*0340*/  FSETP.GTU.FTZ.AND P0, PT, |R0|, +INF , PT ;  /* 0x7f8000000000780b */ /* 0x000fda0003f1c200 */
[----:B------:R-:W-:Y:S05]  /*0350*/  @P0 BREAK.RELIABLE B2 ;  /* 0x0000000000020942 */ /* 0x000fea0003800100 */
[----:B------:R-:W-:Y:S05]  /*0360*/  @P0 BRA `(.L_x_28) ;  /* 0x0000000400400947 */ /* 0x000fea0003800000 */
[----:B------:R-:W-:-:S05]  /*0370*/  HFMA2 R6, -RZ, RZ, 2.125, 0 ;  /* 0x40400000ff067431 */ /* 0x000fca00000001ff */
[----:B------:R-:W-:-:S13]  /*0380*/  LOP3.LUT P0, RZ, R6, 0x7fffffff, R5, 0xc8, !PT ;  /* 0x7fffffff06ff7812 */ /* 0x000fda000780c805 */
[----:B------:R-:W-:Y:S05]  /*0390*/  @!P0 BREAK.RELIABLE B2 ;  /* 0x0000000000028942 */ /* 0x000fea0003800100 */
[----:B------:R-:W-:Y:S05]  /*03a0*/  @!P0 BRA `(.L_x_29) ;  /* 0x0000000400288947 */ /* 0x000fea0003800000 */
[----:B------:R-:W-:-:S13]  /*03b0*/  LOP3.LUT P0, RZ, R5, 0x7fffffff, RZ, 0xc0, !PT ;  /* 0x7fffffff05ff7812 */ /* 0x000fda000780c0ff */
[----:B------:R-:W-:Y:S05]  /*03c0*/  @!P0 BREAK.RELIABLE B2 ;  /* 0x0000000000028942 */ /* 0x000fea0003800100 */
[----:B------:R-:W-:Y:S05]  /*03d0*/  @!P0 BRA `(.L_x_30) ;  /* 0x0000000400148947 */ /* 0x000fea0003800000 */
[----:B------:R-:W-:Y:S02]  /*03e0*/  FSETP.NEU.FTZ.AND P0, PT, |R0|, +INF , PT ;  /* 0x7f8000000000780b */ /* 0x000fe40003f1d200 */
[----:B------:R-:W-:-:S04]  /*03f0*/  LOP3.LUT P1, RZ, R6, 0x7fffffff, RZ, 0xc0, !PT ;  /* 0x7fffffff06ff7812 */ /* 0x000fc8000782c0ff */
[----:B------:R-:W-:-:S13]  /*0400*/  PLOP3.LUT P0, PT, P0, P1, PT, 0x2f, 0xf2 ;  /* 0x0000000000f2781c */ /* 0x000fda0000702577 */
[----:B------:R-:W-:Y:S05]  /*0410*/  @P0 BREAK.RELIABLE B2 ;  /* 0x0000000000020942 */ /* 0x000fea0003800100 */
[----:B------:R-:W-:Y:S05]  /*0420*/  @P0 BRA `(.L_x_31) ;  /* 0x0000000000f40947 */ /* 0x000fea0003800000 */
[----:B------:R-:W-:-:S13]  /*0430*/  ISETP.GE.AND P0, PT, R7, RZ, PT ;  /* 0x000000ff0700720c */ /* 0x000fda0003f06270 */
[----:B------:R-:W-:Y:S02]  /*0440*/  @P0 IMAD.MOV.U32 R6, RZ, RZ, RZ ;  /* 0x000000ffff060224 */ /* 0x000fe400078e00ff */
[----:B------:R-:W-:Y:S01]  /*0450*/  @!P0 FFMA R5, R0, 1.84467440737095516160e+19, RZ ;  /* 0x5f80000000058823 */ /* 0x000fe200000000ff */
[----:B------:R-:W-:-:S07]  /*0460*/  @!P0 IMAD.MOV.U32 R6, RZ, RZ, -0x40 ;  /* 0xffffffc0ff068424 */ /* 0x000fce00078e00ff */
.L_x_27:
[----:B------:R-:W-:Y:S05]  /*0470*/  BSYNC.RELIABLE B2 ;  /* 0x0000000000027941 */ /* 0x000fea0003800100 */
.L_x_26:
[----:B------:R-:W-:Y:S01]  /*0480*/  UMOV UR4, 0x40400000 ;  /* 0x4040000000047882 */ /* 0x000fe20000000000 */
[----:B------:R-:W-:Y:S01]  /*0490*/  VIADD R3, R3, 0xffffff81 ;  /* 0xffffff8103037836 */ /* 0x000fe20000000000 */
[----:B------:R-:W-:Y:S01]  /*04a0*/  UIADD3 UR4, UPT, UPT, UR4, -0x800000, URZ ;  /* 0xff80000004047890 */ /* 0x000fe2000fffe0ff */
[----:B------:R-:W-:Y:S02]  /*04b0*/  BSSY.RECONVERGENT B2, `(.L_x_32) ;  /* 0x0000033000027945 */ /* 0x000fe40003800200 */
[----:B------:R-:W-:Y:S01]  /*04c0*/  IMAD R0, R3, -0x800000, R5 ;  /* 0xff80000003007824 */ /* 0x000fe200078e0205 */
[----:B------:R-:W-:Y:S02]  /*04d0*/  IADD3 R6, PT, PT, R6, -0x1, R3 ;  /* 0xffffffff06067810 */ /* 0x000fe40007ffe003 */
[----:B------:R-:W-:-:S03]  /*04e0*/  FADD.FTZ R9, -RZ, -UR4 ;  /* 0x80000004ff097e21 */ /* 0x000fc60008010100 */
[----:B------:R-:W0:Y:S02]  /*04f0*/  MUFU.RCP R7, UR4 ;  /* 0x0000000400077d08 */ /* 0x000e240008001000 */
[----:B0-----:R-:W-:-:S04]  /*0500*/  FFMA R8, R7, R9, 1 ;  /* 0x3f80000007087423 */ /* 0x001fc80000000009 */
[----:B------:R-:W-:-:S04]  /*0510*/  FFMA R7, R7, R8, R7 ;  /* 0x0000000807077223 */ /* 0x000fc80000000007 */
[----:B------:R-:W-:-:S04]  /*0520*/  FFMA R8, R0, R7, RZ ;  /* 0x0000000700087223 */ /* 0x000fc800000000ff */
[----:B------:R-:W-:-:S04]  /*0530*/  FFMA R5, R9, R8, R0 ;  /* 0x0000000809057223 */ /* 0x000fc80000000000 */
[----:B------:R-:W-:-:S04]  /*0540*/  FFMA R8, R7, R5, R8 ;  /* 0x0000000507087223 */ /* 0x000fc80000000008 */
[----:B------:R-:W-:-:S04]  /*0550*/  FFMA R9, R9, R8, R0 ;  /* 0x0000000809097223 */ /* 0x000fc80000000000 */
[----:B------:R-:W-:-:S05]  /*0560*/  FFMA R5, R7, R9, R8 ;  /* 0x0000000907057223 */ /* 0x000fca0000000008 */
[----:B------:R-:W-:-:S04]  /*0570*/  SHF.R.U32.HI R0, RZ, 0x17, R5 ;  /* 0x00000017ff007819 */ /* 0x000fc80000011605 */
[----:B------:R-:W-:-:S05]  /*0580*/  LOP3.LUT R0, R0, 0xff, RZ, 0xc0, !PT ;  /* 0x000000ff00007812 */ /* 0x000fca00078ec0ff */
[----:B------:R-:W-:-:S05]  /*0590*/  IMAD.IADD R10, R0, 0x1, R6 ;  /* 0x00000001000a7824 */ /* 0x000fca00078e0206 */
[----:B------:R-:W-:-:S04]  /*05a0*/  IADD3 R0, PT, PT, R10, -0x1, RZ ;  /* 0xffffffff0a007810 */ /* 0x000fc80007ffe0ff */
        /* <DEDUP_REMOVED lines=9> */
[CCC-:B------:R-:W-:Y:S01]  /*0640*/  FFMA.RZ R0, R7.reuse, R9.reuse, R8.reuse ;  /* 0x0000000907007223 */ /* 0x1c0fe2000000c008 */
[C---:B------:R-:W-:Y:S01]  /*0650*/  VIADD R6, R10.reuse, 0x20 ;  /* 0x000000200a067836 */ /* 0x040fe20000000000 */
[C---:B------:R-:W-:Y:S02]  /*0660*/  ISETP.NE.AND P2, PT, R10.reuse, RZ, PT ;  /* 0x000000ff0a00720c */ /* 0x040fe40003f45270 */
[----:B------:R-:W-:Y:S02]  /*0670*/  ISETP.NE.AND P1, PT, R10, RZ, PT ;  /* 0x000000ff0a00720c */ /* 0x000fe40003f25270 */
[----:B------:R-:W-:Y:S01]  /*0680*/  LOP3.LUT R3, R0, 0x7fffff, RZ, 0xc0, !PT ;  /* 0x007fffff00037812 */ /* 0x000fe200078ec0ff */
[CCC-:B------:R-:W-:Y:S01]  /*0690*/  FFMA.RP R0, R7.reuse, R9.reuse, R8.reuse ;  /* 0x0000000907007223 */ /* 0x1c0fe20000008008 */
[----:B------:R-:W-:Y:S01]  /*06a0*/  FFMA.RM R7, R7, R9, R8 ;  /* 0x0000000907077223 */ /* 0x000fe20000004008 */
[----:B------:R-:W-:Y:S01]  /*06b0*/  IMAD.MOV R8, RZ, RZ, -R10 ;  /* 0x000000ffff087224 */ /* 0x000fe200078e0a0a */
[----:B------:R-:W-:-:S03]  /*06c0*/  LOP3.LUT R3, R3, 0x800000, RZ, 0xfc, !PT ;  /* 0x0080000003037812 */ /* 0x000fc600078efcff */
        /* <DEDUP_REMOVED lines=13> */
.L_x_34:
[----:B------:R-:W-:-:S04]  /*07a0*/  LOP3.LUT R5, R5, 0x80000000, RZ, 0xc0, !PT ;  /* 0x8000000005057812 */ /* 0x000fc800078ec0ff */
[----:B------:R-:W-:Y:S01]  /*07b0*/  LOP3.LUT R5, R5, 0x7f800000, RZ, 0xfc, !PT ;  /* 0x7f80000005057812 */ /* 0x000fe200078efcff */
[----:B------:R-:W-:Y:S06]  /*07c0*/  BRA `(.L_x_35) ;  /* 0x0000000000047947 */ /* 0x000fec0003800000 */
.L_x_33:
[----:B------:R-:W-:-:S07]  /*07d0*/  LEA R5, R6, R5, 0x17 ;  /* 0x0000000506057211 */ /* 0x000fce00078eb8ff */
.L_x_35:
[----:B------:R-:W-:Y:S05]  /*07e0*/  BSYNC.RECONVERGENT B2 ;  /* 0x0000000000027941 */ /* 0x000fea0003800200 */
.L_x_32:
[----:B------:R-:W-:Y:S05]  /*07f0*/  BRA `(.L_x_36) ;  /* 0x0000000000207947 */ /* 0x000fea0003800000 */
.L_x_31:
[----:B------:R-:W-:-:S04]  /*0800*/  LOP3.LUT R5, R6, 0x80000000, R5, 0x48, !PT ;  /* 0x8000000006057812 */ /* 0x000fc800078e4805 */
[----:B------:R-:W-:Y:S01]  /*0810*/  LOP3.LUT R5, R5, 0x7f800000, RZ, 0xfc, !PT ;  /* 0x7f80000005057812 */ /* 0x000fe200078efcff */
[----:B------:R-:W-:Y:S06]  /*0820*/  BRA `(.L_x_36) ;  /* 0x0000000000147947 */ /* 0x000fec0003800000 */
.L_x_30:
[----:B------:R-:W-:Y:S01]  /*0830*/  LOP3.LUT R5, R6, 0x80000000, R5, 0x48, !PT ;  /* 0x8000000006057812 */ /* 0x000fe200078e4805 */
[----:B------:R-:W-:Y:S06]  /*0840*/  BRA `(.L_x_36) ;  /* 0x00000000000c7947 */ /* 0x000fec0003800000 */
.L_x_29:
[----:B------:R-:W0:Y:S01]  /*0850*/  MUFU.RSQ R5, -QNAN ;  /* 0xffc0000000057908 */ /* 0x000e220000001400 */
[----:B------:R-:W-:Y:S05]  /*0860*/  BRA `(.L_x_36) ;  /* 0x0000000000047947 */ /* 0x000fea0003800000 */
.L_x_28:
[----:B------:R-:W-:-:S07]  /*0870*/  FADD.FTZ R5, R0, 3 ;  /* 0x4040000000057421 */ /* 0x000fce0000010000 */
.L_x_36:
[----:B------:R-:W-:Y:S05]  /*0880*/  BSYNC.RECONVERGENT B0 ;  /* 0x0000000000007941 */ /* 0x000fea0003800200 */
.L_x_25:
[----:B0-----:R-:W-:Y:S02]  /*0890*/  IMAD.MOV.U32 R7, RZ, RZ, R5 ;  /* 0x000000ffff077224 */ /* 0x001fe400078e0005 */
[----:B------:R-:W-:-:S04]  /*08a0*/  IMAD.MOV.U32 R5, RZ, RZ, 0x0 ;  /* 0x00000000ff057424 */ /* 0x000fc800078e00ff */
[----:B------:R-:W-:Y:S05]  /*08b0*/  RET.REL.NODEC R4 `(_Z16grayscale_kernelPfS_S_S_ii) ;  /* 0xfffffff404d07950 */ /* 0x000fea0003c3ffff */
.L_x_37:
        /* <DEDUP_REMOVED lines=12> */
.L_x_40:


//--------------------- .nv.shared.reserved.0     --------------------------
	.section	.nv.shared.reserved.0,"aw",@nobits
	.weak		__nv_reservedSMEM_offset_0_alias
	.size		__nv_reservedSMEM_offset_0_alias, 0, 64
	.other		__nv_reservedSMEM_offset_0_alias,@"STO_CUDA_RESERVED_SHARED STV_DEFAULT"
__nv_reservedSMEM_offset_0_alias:
	.zero		0
	.zero		64


//--------------------- .nv.shared._Z20gradient_calc_kernelPfS_ii --------------------------
	.section	.nv.shared._Z20gradient_calc_kernelPfS_ii,"aw",@nobits
	.sectionflags	@""
	.align	4
.nv.shared._Z20gradient_calc_kernelPfS_ii:
	.zero		1808


//--------------------- .nv.shared._Z22gaussian_filter_kernelPfS_ii --------------------------
	.section	.nv.shared._Z22gaussian_filter_kernelPfS_ii,"aw",@nobits
	.sectionflags	@""
	.align	4
.nv.shared._Z22gaussian_filter_kernelPfS_ii:
	.zero		2048


//--------------------- .nv.constant0._Z11diff_kernelPfS_S_ii --------------------------
	.section	.nv.constant0._Z11diff_kernelPfS_S_ii,"a",@progbits
	.sectionflags	@""
	.align	4
.nv.constant0._Z11diff_kernelPfS_S_ii:
	.zero		928


//--------------------- .nv.constant0._Z17theta_calc_kernelPfS_Piii --------------------------
	.section	.nv.constant0._Z17theta_calc_kernelPfS_Piii,"a",@progbits
	.sectionflags	@""
	.align	4
.nv.constant0._Z17theta_calc_kernelPfS_Piii:
	.zero		928


//--------------------- .nv.constant0._Z20gradient_calc_kernelPfS_ii --------------------------
	.section	.nv.constant0._Z20gradient_calc_kernelPfS_ii,"a",@progbits
	.sectionflags	@""
	.align	4
.nv.constant0._Z20gradient_calc_kernelPfS_ii:
	.zero		920


//--------------------- .nv.constant0._Z22gaussian_filter_kernelPfS_ii --------------------------
	.section	.nv.constant0._Z22gaussian_filter_kernelPfS_ii,"a",@progbits
	.sectionflags	@""
	.align	4
.nv.constant0._Z22gaussian_filter_kernelPfS_ii:
	.zero		920


//--------------------- .nv.constant0._Z16grayscale_kernelPfS_S_S_ii --------------------------
	.section	.nv.constant0._Z16grayscale_kernelPfS_S_S_ii,"a",@progbits
	.sectionflags	@""
	.align	4
.nv.constant0._Z16grayscale_kernelPfS_S_S_ii:
	.zero		936


//--------------------- SYMBOLS --------------------------

	.type		.nv.reservedSmem.offset0,@object
	.size		.nv.reservedSmem.offset0,0x4
	.type		.nv.reservedSmem.cap,@object
	.size		.nv.reservedSmem.cap,0x4
